	.target	sm_100a

	.elftype	@"ET_EXEC"


//--------------------- .note.nv.tkinfo           --------------------------
	.section	.note.nv.tkinfo,"",@"SHT_NOTE"
	.sectionflags	@"SHF_NOTE_NV_TKINFO"
	.tkinfo
        /*0018*/ 	.word	0x00000002
        /*0030*/ 	.string	""
        /*0030*/ 	.string	"ptxas"
        /*0030*/ 	.string	"Cuda compilation tools, release 13.0, V13.0.88"
        /*0030*/ 	.string	"Build cuda_13.0.r13.0/compiler.36424714_0"
        /*0030*/ 	.string	"-arch sm_100a -m 64 "



//--------------------- .note.nv.cuinfo           --------------------------
	.section	.note.nv.cuinfo,"",@"SHT_NOTE"
	.sectionflags	@"SHF_NOTE_NV_CUINFO"
        /*0018*/ 	.short	0x0002
        /*001a*/ 	.short	0x0064
        /*001c*/ 	.short	0x0082
	.zero		2


//--------------------- .nv.info                  --------------------------
	.section	.nv.info,"",@"SHT_CUDA_INFO"
	.align	4


	//----- nvinfo : EIATTR_REGCOUNT
	.align		4
        /*0000*/ 	.byte	0x04, 0x2f
        /*0002*/ 	.short	(.L_19 - .L_18)
	.align		4
.L_18:
        /*0004*/ 	.word	index@(_ZN7cutlass13device_kernelINS_4gemm6kernel13GemmUniversalIN4cute5tupleIJiiiiEEENS1_10collective13CollectiveMmaINS1_35MainloopSm100TmaUmmaWarpSpecializedILi13ELi2ELi4ENS5_IJNS4_1CILi1EEESB_SB_EEEEENS5_IJNSA_ILi64EEESE_SE_EEENS_10bfloat16_tENS5_IJSB_llEEESG_NS5_IJlSB_lEEENS4_8TiledMMAINS4_8MMA_AtomIJNS4_20SM100_MMA_F16BF16_SSISG_SG_fLi64ELi64ELNS4_4UMMA5MajorE1ELSN_0ELNSM_7ScaleInE0ELSO_0EEEEEENS4_6LayoutISC_NS5_IJNSA_ILi0EEESS_SS_EEEEENS5_IJNS4_10UnderscoreESV_SV_EEEEENS4_13SM90_TMA_LOADENS4_14ComposedLayoutINS4_7SwizzleILi3ELi4ELi3EEENS4_18smem_ptr_flag_bitsILi16EEENSR_INS5_IJSE_NSA_ILi8EEEEEENS5_IJSB_SE_EEEEEEEvNS4_8identityESY_NSZ_IS11_S13_NSR_INS5_IJS14_SE_EEENS5_IJSE_SB_EEEEEEEvS19_EENS_8epilogue10collective18CollectiveEpilogueINS1F_23Sm100TmaWarpSpecializedILi3ELi2ELi16ELb1ELb0EEEJSF_NS5_IJNSR_ISE_SB_EENSR_INSA_ILi32EEESB_EEEEESG_SI_SG_SI_NS1F_6fusion15FusionCallbacksIS1J_NS1O_17LinearCombinationISG_fSG_fLNS_15FloatRoundStyleE2EEESF_S1N_JEEENS4_5SM1004TMEM4LOAD26SM100_TMEM_LOAD_16dp256b4xESY_NSZ_INS10_ILi2ELi4ELi3EEES13_NSR_INS5_IJS14_S1L_EEENS5_IJS1L_SB_EEEEEEENS4_17SM75_U32x4_LDSM_NENS4_14SM90_TMA_STOREES22_NS4_17SM90_U32x4_STSM_NENS4_39AutoVectorizingCopyWithAssumedAlignmentILi128EEEEEEvvEEEEvNT_6ParamsE)
        /*0008*/ 	.word	0x0000004f


	//----- nvinfo : EIATTR_FRAME_SIZE
	.align		4
.L_19:
        /*000c*/ 	.byte	0x04, 0x11
        /*000e*/ 	.short	(.L_21 - .L_20)
	.align		4
.L_20:
        /*0010*/ 	.word	index@($__internal_2_$__cuda_sm10x_tcgen05_guardrail_trap_unallocated_columns_being_dealloced)
        /*0014*/ 	.word	0x00000000


	//----- nvinfo : EIATTR_FRAME_SIZE
	.align		4
.L_21:
        /*0018*/ 	.byte	0x04, 0x11
        /*001a*/ 	.short	(.L_23 - .L_22)
	.align		4
.L_22:
        /*001c*/ 	.word	index@($__internal_1_$__cuda_sm10x_tcgen05_guardrail_trap_phase_invalid_during_alloc)
        /*0020*/ 	.word	0x00000000


	//----- nvinfo : EIATTR_FRAME_SIZE
	.align		4
.L_23:
        /*0024*/ 	.byte	0x04, 0x11
        /*0026*/ 	.short	(.L_25 - .L_24)
	.align		4
.L_24:
        /*0028*/ 	.word	index@($__internal_0_$__cuda_sm10x_tcgen05_guardrail_trap_col_being_dealloced_not_returned_by_alloc)
        /*002c*/ 	.word	0x00000000


	//----- nvinfo : EIATTR_FRAME_SIZE
	.align		4
.L_25:
        /*0030*/ 	.byte	0x04, 0x11
        /*0032*/ 	.short	(.L_27 - .L_26)
	.align		4
.L_26:
        /*0034*/ 	.word	index@(_ZN7cutlass13device_kernelINS_4gemm6kernel13GemmUniversalIN4cute5tupleIJiiiiEEENS1_10collective13CollectiveMmaINS1_35MainloopSm100TmaUmmaWarpSpecializedILi13ELi2ELi4ENS5_IJNS4_1CILi1EEESB_SB_EEEEENS5_IJNSA_ILi64EEESE_SE_EEENS_10bfloat16_tENS5_IJSB_llEEESG_NS5_IJlSB_lEEENS4_8TiledMMAINS4_8MMA_AtomIJNS4_20SM100_MMA_F16BF16_SSISG_SG_fLi64ELi64ELNS4_4UMMA5MajorE1ELSN_0ELNSM_7ScaleInE0ELSO_0EEEEEENS4_6LayoutISC_NS5_IJNSA_ILi0EEESS_SS_EEEEENS5_IJNS4_10UnderscoreESV_SV_EEEEENS4_13SM90_TMA_LOADENS4_14ComposedLayoutINS4_7SwizzleILi3ELi4ELi3EEENS4_18smem_ptr_flag_bitsILi16EEENSR_INS5_IJSE_NSA_ILi8EEEEEENS5_IJSB_SE_EEEEEEEvNS4_8identityESY_NSZ_IS11_S13_NSR_INS5_IJS14_SE_EEENS5_IJSE_SB_EEEEEEEvS19_EENS_8epilogue10collective18CollectiveEpilogueINS1F_23Sm100TmaWarpSpecializedILi3ELi2ELi16ELb1ELb0EEEJSF_NS5_IJNSR_ISE_SB_EENSR_INSA_ILi32EEESB_EEEEESG_SI_SG_SI_NS1F_6fusion15FusionCallbacksIS1J_NS1O_17LinearCombinationISG_fSG_fLNS_15FloatRoundStyleE2EEESF_S1N_JEEENS4_5SM1004TMEM4LOAD26SM100_TMEM_LOAD_16dp256b4xESY_NSZ_INS10_ILi2ELi4ELi3EEES13_NSR_INS5_IJS14_S1L_EEENS5_IJS1L_SB_EEEEEEENS4_17SM75_U32x4_LDSM_NENS4_14SM90_TMA_STOREES22_NS4_17SM90_U32x4_STSM_NENS4_39AutoVectorizingCopyWithAssumedAlignmentILi128EEEEEEvvEEEEvNT_6ParamsE)
        /*0038*/ 	.word	0x00000000


	//----- nvinfo : EIATTR_MIN_STACK_SIZE
	.align		4
.L_27:
        /*003c*/ 	.byte	0x04, 0x12
        /*003e*/ 	.short	(.L_29 - .L_28)
	.align		4
.L_28:
        /*0040*/ 	.word	index@(_ZN7cutlass13device_kernelINS_4gemm6kernel13GemmUniversalIN4cute5tupleIJiiiiEEENS1_10collective13CollectiveMmaINS1_35MainloopSm100TmaUmmaWarpSpecializedILi13ELi2ELi4ENS5_IJNS4_1CILi1EEESB_SB_EEEEENS5_IJNSA_ILi64EEESE_SE_EEENS_10bfloat16_tENS5_IJSB_llEEESG_NS5_IJlSB_lEEENS4_8TiledMMAINS4_8MMA_AtomIJNS4_20SM100_MMA_F16BF16_SSISG_SG_fLi64ELi64ELNS4_4UMMA5MajorE1ELSN_0ELNSM_7ScaleInE0ELSO_0EEEEEENS4_6LayoutISC_NS5_IJNSA_ILi0EEESS_SS_EEEEENS5_IJNS4_10UnderscoreESV_SV_EEEEENS4_13SM90_TMA_LOADENS4_14ComposedLayoutINS4_7SwizzleILi3ELi4ELi3EEENS4_18smem_ptr_flag_bitsILi16EEENSR_INS5_IJSE_NSA_ILi8EEEEEENS5_IJSB_SE_EEEEEEEvNS4_8identityESY_NSZ_IS11_S13_NSR_INS5_IJS14_SE_EEENS5_IJSE_SB_EEEEEEEvS19_EENS_8epilogue10collective18CollectiveEpilogueINS1F_23Sm100TmaWarpSpecializedILi3ELi2ELi16ELb1ELb0EEEJSF_NS5_IJNSR_ISE_SB_EENSR_INSA_ILi32EEESB_EEEEESG_SI_SG_SI_NS1F_6fusion15FusionCallbacksIS1J_NS1O_17LinearCombinationISG_fSG_fLNS_15FloatRoundStyleE2EEESF_S1N_JEEENS4_5SM1004TMEM4LOAD26SM100_TMEM_LOAD_16dp256b4xESY_NSZ_INS10_ILi2ELi4ELi3EEES13_NSR_INS5_IJS14_S1L_EEENS5_IJS1L_SB_EEEEEEENS4_17SM75_U32x4_LDSM_NENS4_14SM90_TMA_STOREES22_NS4_17SM90_U32x4_STSM_NENS4_39AutoVectorizingCopyWithAssumedAlignmentILi128EEEEEEvvEEEEvNT_6ParamsE)
        /*0044*/ 	.word	0x00000000
.L_29:


//--------------------- .nv.compat                --------------------------
	.section	.nv.compat,"",@"SHT_CUDA_COMPAT_INFO"
	.align	4
        /*0000*/ 	.byte	0x02, 0x09, 0x01, 0x00, 0x02, 0x02, 0x02, 0x00, 0x02, 0x05, 0x05, 0x00, 0x03, 0x07, 0x01, 0x01
        /*0010*/ 	.byte	0x02, 0x03, 0x01, 0x00, 0x02, 0x06, 0x01, 0x00, 0x04, 0x0b, 0x08, 0x00, 0x09, 0x00, 0x00, 0x00
        /*0020*/ 	.byte	0x00, 0x00, 0x00, 0x00


//--------------------- .nv.info._ZN7cutlass13device_kernelINS_4gemm6kernel13GemmUniversalIN4cute5tupleIJiiiiEEENS1_10collective13CollectiveMmaINS1_35MainloopSm100TmaUmmaWarpSpecializedILi13ELi2ELi4ENS5_IJNS4_1CILi1EEESB_SB_EEEEENS5_IJNSA_ILi64EEESE_SE_EEENS_10bfloat16_tENS5_IJSB_llEEESG_NS5_IJlSB_lEEENS4_8TiledMMAINS4_8MMA_AtomIJNS4_20SM100_MMA_F16BF16_SSISG_SG_fLi64ELi64ELNS4_4UMMA5MajorE1ELSN_0ELNSM_7ScaleInE0ELSO_0EEEEEENS4_6LayoutISC_NS5_IJNSA_ILi0EEESS_SS_EEEEENS5_IJNS4_10UnderscoreESV_SV_EEEEENS4_13SM90_TMA_LOADENS4_14ComposedLayoutINS4_7SwizzleILi3ELi4ELi3EEENS4_18smem_ptr_flag_bitsILi16EEENSR_INS5_IJSE_NSA_ILi8EEEEEENS5_IJSB_SE_EEEEEEEvNS4_8identityESY_NSZ_IS11_S13_NSR_INS5_IJS14_SE_EEENS5_IJSE_SB_EEEEEEEvS19_EENS_8epilogue10collective18CollectiveEpilogueINS1F_23Sm100TmaWarpSpecializedILi3ELi2ELi16ELb1ELb0EEEJSF_NS5_IJNSR_ISE_SB_EENSR_INSA_ILi32EEESB_EEEEESG_SI_SG_SI_NS1F_6fusion15FusionCallbacksIS1J_NS1O_17LinearCombinationISG_fSG_fLNS_15FloatRoundStyleE2EEESF_S1N_JEEENS4_5SM1004TMEM4LOAD26SM100_TMEM_LOAD_16dp256b4xESY_NSZ_INS10_ILi2ELi4ELi3EEES13_NSR_INS5_IJS14_S1L_EEENS5_IJS1L_SB_EEEEEEENS4_17SM75_U32x4_LDSM_NENS4_14SM90_TMA_STOREES22_NS4_17SM90_U32x4_STSM_NENS4_39AutoVectorizingCopyWithAssumedAlignmentILi128EEEEEEvvEEEEvNT_6ParamsE --------------------------
	.section	.nv.info._ZN7cutlass13device_kernelINS_4gemm6kernel13GemmUniversalIN4cute5tupleIJiiiiEEENS1_10collective13CollectiveMmaINS1_35MainloopSm100TmaUmmaWarpSpecializedILi13ELi2ELi4ENS5_IJNS4_1CILi1EEESB_SB_EEEEENS5_IJNSA_ILi64EEESE_SE_EEENS_10bfloat16_tENS5_IJSB_llEEESG_NS5_IJlSB_lEEENS4_8TiledMMAINS4_8MMA_AtomIJNS4_20SM100_MMA_F16BF16_SSISG_SG_fLi64ELi64ELNS4_4UMMA5MajorE1ELSN_0ELNSM_7ScaleInE0ELSO_0EEEEEENS4_6LayoutISC_NS5_IJNSA_ILi0EEESS_SS_EEEEENS5_IJNS4_10UnderscoreESV_SV_EEEEENS4_13SM90_TMA_LOADENS4_14ComposedLayoutINS4_7SwizzleILi3ELi4ELi3EEENS4_18smem_ptr_flag_bitsILi16EEENSR_INS5_IJSE_NSA_ILi8EEEEEENS5_IJSB_SE_EEEEEEEvNS4_8identityESY_NSZ_IS11_S13_NSR_INS5_IJS14_SE_EEENS5_IJSE_SB_EEEEEEEvS19_EENS_8epilogue10collective18CollectiveEpilogueINS1F_23Sm100TmaWarpSpecializedILi3ELi2ELi16ELb1ELb0EEEJSF_NS5_IJNSR_ISE_SB_EENSR_INSA_ILi32EEESB_EEEEESG_SI_SG_SI_NS1F_6fusion15FusionCallbacksIS1J_NS1O_17LinearCombinationISG_fSG_fLNS_15FloatRoundStyleE2EEESF_S1N_JEEENS4_5SM1004TMEM4LOAD26SM100_TMEM_LOAD_16dp256b4xESY_NSZ_INS10_ILi2ELi4ELi3EEES13_NSR_INS5_IJS14_S1L_EEENS5_IJS1L_SB_EEEEEEENS4_17SM75_U32x4_LDSM_NENS4_14SM90_TMA_STOREES22_NS4_17SM90_U32x4_STSM_NENS4_39AutoVectorizingCopyWithAssumedAlignmentILi128EEEEEEvvEEEEvNT_6ParamsE,"",@"SHT_CUDA_INFO"
	.sectionflags	@""
	.align	4


	//----- nvinfo : EIATTR_CUDA_API_VERSION
	.align		4
        /*0000*/ 	.byte	0x04, 0x37
        /*0002*/ 	.short	(.L_31 - .L_30)
.L_30:
        /*0004*/ 	.word	0x00000082


	//----- nvinfo : EIATTR_KPARAM_INFO
	.align		4
.L_31:
        /*0008*/ 	.byte	0x04, 0x17
        /*000a*/ 	.short	(.L_33 - .L_32)
.L_32:
        /*000c*/ 	.word	0x00000000
        /*0010*/ 	.short	0x0000
        /*0012*/ 	.short	0x0000
        /*0014*/ 	.byte	0x00, 0xf0, 0x01, 0x20


	//----- nvinfo : EIATTR_AT_ENTRY_FRAGMENTS
	.align		4
.L_33:
        /*0018*/ 	.byte	0x04, 0x4f
        /*001a*/ 	.short	(.L_35 - .L_34)


	//   ....[0]....
.L_34:
        /*001c*/ 	.word	0x00000006


	//----- nvinfo : EIATTR_RESERVED_SMEM_USED
	.align		4
.L_35:
        /*0020*/ 	.byte	0x01, 0x41
	.zero		2


	//----- nvinfo : EIATTR_SPARSE_MMA_MASK
	.align		4
        /*0024*/ 	.byte	0x03, 0x50
        /*0026*/ 	.short	0x0000


	//----- nvinfo : EIATTR_TCGEN05_1CTA_USED
	.align		4
        /*0028*/ 	.byte	0x01, 0x51
	.zero		2


	//----- nvinfo : EIATTR_MAXREG_COUNT
	.align		4
        /*002c*/ 	.byte	0x03, 0x1b
        /*002e*/ 	.short	0x00ff


	//----- nvinfo : EIATTR_NUM_BARRIERS
	.align		4
        /*0030*/ 	.byte	0x02, 0x4c
        /*0032*/ 	.byte	0x07
	.zero		1


	//----- nvinfo : EIATTR_EXTERNS
	.align		4
        /*0034*/ 	.byte	0x04, 0x0f
        /*0036*/ 	.short	(.L_37 - .L_36)


	//   ....[0]....
	.align		4
.L_36:
        /*0038*/ 	.word	index@(__assertfail)


	//----- nvinfo : EIATTR_MERCURY_ISA_VERSION
	.align		4
.L_37:
        /*003c*/ 	.byte	0x03, 0x5f
        /*003e*/ 	.short	0x0101


	//----- nvinfo : EIATTR_INT_WARP_WIDE_INSTR_OFFSETS
	.align		4
        /*0040*/ 	.byte	0x04, 0x31
        /*0042*/ 	.short	(.L_39 - .L_38)


	//   ....[0]....
.L_38:
        /*0044*/ 	.word	0x00001ef0


	//   ....[1]....
        /*0048*/ 	.word	0x00003e90


	//   ....[2]....
        /*004c*/ 	.word	0x00003ec0


	//   ....[3]....
        /*0050*/ 	.word	0x00003f10


	//   ....[4]....
        /*0054*/ 	.word	0x000047f0


	//   ....[5]....
        /*0058*/ 	.word	0x00004810


	//   ....[6]....
        /*005c*/ 	.word	0x00004ae0


	//   ....[7]....
        /*0060*/ 	.word	0x00004c10


	//----- nvinfo : EIATTR_COOP_GROUP_MASK_REGIDS
	.align		4
.L_39:
        /*0064*/ 	.byte	0x04, 0x29
        /*0066*/ 	.short	(.L_41 - .L_40)


	//   ....[0]....
.L_40:
        /*0068*/ 	.word	0xffffffff


	//   ....[1]....
        /*006c*/ 	.word	0xffffffff


	//   ....[2]....
        /*0070*/ 	.word	0xffffffff


	//   ....[3]....
        /*0074*/ 	.word	0xffffffff


	//   ....[4]....
        /*0078*/ 	.word	0xffffffff


	//   ....[5]....
        /*007c*/ 	.word	0xffffffff


	//   ....[6]....
        /*0080*/ 	.word	0xffffffff


	//   ....[7]....
        /*0084*/ 	.word	0xffffffff


	//   ....[8]....
        /*0088*/ 	.word	0xffffffff


	//   ....[9]....
        /*008c*/ 	.word	0xffffffff


	//   ....[10]....
        /*0090*/ 	.word	0xffffffff


	//   ....[11]....
        /*0094*/ 	.word	0xffffffff


	//   ....[12]....
        /*0098*/ 	.word	0xffffffff


	//----- nvinfo : EIATTR_COOP_GROUP_INSTR_OFFSETS
	.align		4
.L_41:
        /*009c*/ 	.byte	0x04, 0x28
        /*009e*/ 	.short	(.L_43 - .L_42)


	//   ....[0]....
.L_42:
        /*00a0*/ 	.word	0x00000090


	//   ....[1]....
        /*00a4*/ 	.word	0x000004d0


	//   ....[2]....
        /*00a8*/ 	.word	0x00000790


	//   ....[3]....
        /*00ac*/ 	.word	0x00000910


	//   ....[4]....
        /*00b0*/ 	.word	0x00000a10


	//   ....[5]....
        /*00b4*/ 	.word	0x00000b80


	//   ....[6]....
        /*00b8*/ 	.word	0x00000d20


	//   ....[7]....
        /*00bc*/ 	.word	0x00001dd0


	//   ....[8]....
        /*00c0*/ 	.word	0x000030c0


	//   ....[9]....
        /*00c4*/ 	.word	0x000032d0


	//   ....[10]....
        /*00c8*/ 	.word	0x00003300


	//   ....[11]....
        /*00cc*/ 	.word	0x00003d80


	//   ....[12]....
        /*00d0*/ 	.word	0x00003fb0


	//----- nvinfo : EIATTR_VRC_CTA_INIT_COUNT
	.align		4
.L_43:
        /*00d4*/ 	.byte	0x02, 0x4a
        /*00d6*/ 	.byte	0x80
	.zero		1


	//----- nvinfo : EIATTR_SYSCALL_OFFSETS
	.align		4
        /*00d8*/ 	.byte	0x04, 0x46
        /*00da*/ 	.short	(.L_45 - .L_44)


	//   ....[0]....
.L_44:
        /*00dc*/ 	.word	0x000057f0


	//   ....[1]....
        /*00e0*/ 	.word	0x000058e0


	//   ....[2]....
        /*00e4*/ 	.word	0x000060c0


	//   ....[3]....
        /*00e8*/ 	.word	0x00006a00


	//----- nvinfo : EIATTR_MBARRIER_INSTR_OFFSETS
	.align		4
.L_45:
        /*00ec*/ 	.byte	0x04, 0x39
        /*00ee*/ 	.short	(.L_47 - .L_46)


	//   ....[0]....
.L_46:
        /*00f0*/ 	.word	0x000005d0
        /*00f4*/ 	.word	0x000000ff
        /*00f8*/ 	.word	0x00000000
        /*00fc*/ 	.short	0x0100
        /*00fe*/ 	.byte	0x05
	.zero		1


	//   ....[1]....
        /*0100*/ 	.word	0x000005e0
        /*0104*/ 	.word	0x000000ff
        /*0108*/ 	.word	0x00000068
        /*010c*/ 	.short	0x0100
        /*010e*/ 	.byte	0x05
	.zero		1


	//   ....[2]....
        /*0110*/ 	.word	0x000005f0
        /*0114*/ 	.word	0x000000ff
        /*0118*/ 	.word	0x00000008
        /*011c*/ 	.short	0x0100
        /*011e*/ 	.byte	0x05
	.zero		1


	//   ....[3]....
        /*0120*/ 	.word	0x00000600
        /*0124*/ 	.word	0x000000ff
        /*0128*/ 	.word	0x00000070
        /*012c*/ 	.short	0x0100
        /*012e*/ 	.byte	0x05
	.zero		1


	//   ....[4]....
        /*0130*/ 	.word	0x00000610
        /*0134*/ 	.word	0x000000ff
        /*0138*/ 	.word	0x00000010
        /*013c*/ 	.short	0x0100
        /*013e*/ 	.byte	0x05
	.zero		1


	//   ....[5]....
        /*0140*/ 	.word	0x00000620
        /*0144*/ 	.word	0x000000ff
        /*0148*/ 	.word	0x00000078
        /*014c*/ 	.short	0x0100
        /*014e*/ 	.byte	0x05
	.zero		1


	//   ....[6]....
        /*0150*/ 	.word	0x00000630
        /*0154*/ 	.word	0x000000ff
        /*0158*/ 	.word	0x00000018
        /*015c*/ 	.short	0x0100
        /*015e*/ 	.byte	0x05
	.zero		1


	//   ....[7]....
        /*0160*/ 	.word	0x00000640
        /*0164*/ 	.word	0x000000ff
        /*0168*/ 	.word	0x00000080
        /*016c*/ 	.short	0x0100
        /*016e*/ 	.byte	0x05
	.zero		1


	//   ....[8]....
        /*0170*/ 	.word	0x00000650
        /*0174*/ 	.word	0x000000ff
        /*0178*/ 	.word	0x00000020
        /*017c*/ 	.short	0x0100
        /*017e*/ 	.byte	0x05
	.zero		1


	//   ....[9]....
        /*0180*/ 	.word	0x00000660
        /*0184*/ 	.word	0x000000ff
        /*0188*/ 	.word	0x00000088
        /*018c*/ 	.short	0x0100
        /*018e*/ 	.byte	0x05
	.zero		1


	//   ....[10]....
        /*0190*/ 	.word	0x00000670
        /*0194*/ 	.word	0x000000ff
        /*0198*/ 	.word	0x00000028
        /*019c*/ 	.short	0x0100
        /*019e*/ 	.byte	0x05
	.zero		1


	//   ....[11]....
        /*01a0*/ 	.word	0x00000680
        /*01a4*/ 	.word	0x000000ff
        /*01a8*/ 	.word	0x00000090
        /*01ac*/ 	.short	0x0100
        /*01ae*/ 	.byte	0x05
	.zero		1


	//   ....[12]....
        /*01b0*/ 	.word	0x00000690
        /*01b4*/ 	.word	0x000000ff
        /*01b8*/ 	.word	0x00000030
        /*01bc*/ 	.short	0x0100
        /*01be*/ 	.byte	0x05
	.zero		1


	//   ....[13]....
        /*01c0*/ 	.word	0x000006a0
        /*01c4*/ 	.word	0x000000ff
        /*01c8*/ 	.word	0x00000098
        /*01cc*/ 	.short	0x0100
        /*01ce*/ 	.byte	0x05
	.zero		1


	//   ....[14]....
        /*01d0*/ 	.word	0x000006b0
        /*01d4*/ 	.word	0x000000ff
        /*01d8*/ 	.word	0x00000038
        /*01dc*/ 	.short	0x0100
        /*01de*/ 	.byte	0x05
	.zero		1


	//   ....[15]....
        /*01e0*/ 	.word	0x000006c0
        /*01e4*/ 	.word	0x000000ff
        /*01e8*/ 	.word	0x000000a0
        /*01ec*/ 	.short	0x0100
        /*01ee*/ 	.byte	0x05
	.zero		1


	//   ....[16]....
        /*01f0*/ 	.word	0x000006d0
        /*01f4*/ 	.word	0x000000ff
        /*01f8*/ 	.word	0x00000040
        /*01fc*/ 	.short	0x0100
        /*01fe*/ 	.byte	0x05
	.zero		1


	//   ....[17]....
        /*0200*/ 	.word	0x000006e0
        /*0204*/ 	.word	0x000000ff
        /*0208*/ 	.word	0x000000a8
        /*020c*/ 	.short	0x0100
        /*020e*/ 	.byte	0x05
	.zero		1


	//   ....[18]....
        /*0210*/ 	.word	0x000006f0
        /*0214*/ 	.word	0x000000ff
        /*0218*/ 	.word	0x00000048
        /*021c*/ 	.short	0x0100
        /*021e*/ 	.byte	0x05
	.zero		1


	//   ....[19]....
        /*0220*/ 	.word	0x00000700
        /*0224*/ 	.word	0x000000ff
        /*0228*/ 	.word	0x000000b0
        /*022c*/ 	.short	0x0100
        /*022e*/ 	.byte	0x05
	.zero		1


	//   ....[20]....
        /*0230*/ 	.word	0x00000710
        /*0234*/ 	.word	0x000000ff
        /*0238*/ 	.word	0x00000050
        /*023c*/ 	.short	0x0100
        /*023e*/ 	.byte	0x05
	.zero		1


	//   ....[21]....
        /*0240*/ 	.word	0x00000720
        /*0244*/ 	.word	0x000000ff
        /*0248*/ 	.word	0x000000b8
        /*024c*/ 	.short	0x0100
        /*024e*/ 	.byte	0x05
	.zero		1


	//   ....[22]....
        /*0250*/ 	.word	0x00000730
        /*0254*/ 	.word	0x000000ff
        /*0258*/ 	.word	0x00000058
        /*025c*/ 	.short	0x0100
        /*025e*/ 	.byte	0x05
	.zero		1


	//   ....[23]....
        /*0260*/ 	.word	0x00000740
        /*0264*/ 	.word	0x000000ff
        /*0268*/ 	.word	0x000000c0
        /*026c*/ 	.short	0x0100
        /*026e*/ 	.byte	0x05
	.zero		1


	//   ....[24]....
        /*0270*/ 	.word	0x00000750
        /*0274*/ 	.word	0x000000ff
        /*0278*/ 	.word	0x00000060
        /*027c*/ 	.short	0x0100
        /*027e*/ 	.byte	0x05
	.zero		1


	//   ....[25]....
        /*0280*/ 	.word	0x00000760
        /*0284*/ 	.word	0x000000ff
        /*0288*/ 	.word	0x000000c8
        /*028c*/ 	.short	0x0100
        /*028e*/ 	.byte	0x05
	.zero		1


	//   ....[26]....
        /*0290*/ 	.word	0x000008a0
        /*0294*/ 	.word	0x000000ff
        /*0298*/ 	.word	0x000000d0
        /*029c*/ 	.short	0x0100
        /*029e*/ 	.byte	0x07
	.zero		1


	//   ....[27]....
        /*02a0*/ 	.word	0x000008b0
        /*02a4*/ 	.word	0x000000ff
        /*02a8*/ 	.word	0x000000e8
        /*02ac*/ 	.short	0x0100
        /*02ae*/ 	.byte	0x07
	.zero		1


	//   ....[28]....
        /*02b0*/ 	.word	0x000008c0
        /*02b4*/ 	.word	0x000000ff
        /*02b8*/ 	.word	0x000000d8
        /*02bc*/ 	.short	0x0100
        /*02be*/ 	.byte	0x07
	.zero		1


	//   ....[29]....
        /*02c0*/ 	.word	0x000008d0
        /*02c4*/ 	.word	0x000000ff
        /*02c8*/ 	.word	0x000000f0
        /*02cc*/ 	.short	0x0100
        /*02ce*/ 	.byte	0x07
	.zero		1


	//   ....[30]....
        /*02d0*/ 	.word	0x000008e0
        /*02d4*/ 	.word	0x000000ff
        /*02d8*/ 	.word	0x000000e0
        /*02dc*/ 	.short	0x0100
        /*02de*/ 	.byte	0x07
	.zero		1


	//   ....[31]....
        /*02e0*/ 	.word	0x000008f0
        /*02e4*/ 	.word	0x000000ff
        /*02e8*/ 	.word	0x000000f8
        /*02ec*/ 	.short	0x0100
        /*02ee*/ 	.byte	0x07
	.zero		1


	//   ....[32]....
        /*02f0*/ 	.word	0x000009e0
        /*02f4*/ 	.word	0x000000ff
        /*02f8*/ 	.word	0x00000100
        /*02fc*/ 	.short	0x0100
        /*02fe*/ 	.byte	0x05
	.zero		1


	//   ....[33]....
        /*0300*/ 	.word	0x000009f0
        /*0304*/ 	.word	0x000000ff
        /*0308*/ 	.word	0x00000108
        /*030c*/ 	.short	0x0100
        /*030e*/ 	.byte	0x05
	.zero		1


	//   ....[34]....
        /*0310*/ 	.word	0x00000b30
        /*0314*/ 	.word	0x000000ff
        /*0318*/ 	.word	0x00000110
        /*031c*/ 	.short	0x0100
        /*031e*/ 	.byte	0x05
	.zero		1


	//   ....[35]....
        /*0320*/ 	.word	0x00000b40
        /*0324*/ 	.word	0x000000ff
        /*0328*/ 	.word	0x00000120
        /*032c*/ 	.short	0x0100
        /*032e*/ 	.byte	0x05
	.zero		1


	//   ....[36]....
        /*0330*/ 	.word	0x00000b50
        /*0334*/ 	.word	0x000000ff
        /*0338*/ 	.word	0x00000118
        /*033c*/ 	.short	0x0100
        /*033e*/ 	.byte	0x05
	.zero		1


	//   ....[37]....
        /*0340*/ 	.word	0x00000b60
        /*0344*/ 	.word	0x000000ff
        /*0348*/ 	.word	0x00000128
        /*034c*/ 	.short	0x0100
        /*034e*/ 	.byte	0x05
	.zero		1


	//   ....[38]....
        /*0350*/ 	.word	0x00000c90
        /*0354*/ 	.word	0x000000ff
        /*0358*/ 	.word	0x00000130
        /*035c*/ 	.short	0x0100
        /*035e*/ 	.byte	0x07
	.zero		1


	//   ....[39]....
        /*0360*/ 	.word	0x00000ca0
        /*0364*/ 	.word	0x000000ff
        /*0368*/ 	.word	0x00000150
        /*036c*/ 	.short	0x0100
        /*036e*/ 	.byte	0x07
	.zero		1


	//   ....[40]....
        /*0370*/ 	.word	0x00000cb0
        /*0374*/ 	.word	0x000000ff
        /*0378*/ 	.word	0x00000138
        /*037c*/ 	.short	0x0100
        /*037e*/ 	.byte	0x07
	.zero		1


	//   ....[41]....
        /*0380*/ 	.word	0x00000cc0
        /*0384*/ 	.word	0x000000ff
        /*0388*/ 	.word	0x00000158
        /*038c*/ 	.short	0x0100
        /*038e*/ 	.byte	0x07
	.zero		1


	//   ....[42]....
        /*0390*/ 	.word	0x00000cd0
        /*0394*/ 	.word	0x000000ff
        /*0398*/ 	.word	0x00000140
        /*039c*/ 	.short	0x0100
        /*039e*/ 	.byte	0x07
	.zero		1


	//   ....[43]....
        /*03a0*/ 	.word	0x00000ce0
        /*03a4*/ 	.word	0x000000ff
        /*03a8*/ 	.word	0x00000160
        /*03ac*/ 	.short	0x0100
        /*03ae*/ 	.byte	0x07
	.zero		1


	//   ....[44]....
        /*03b0*/ 	.word	0x00000cf0
        /*03b4*/ 	.word	0x000000ff
        /*03b8*/ 	.word	0x00000148
        /*03bc*/ 	.short	0x0100
        /*03be*/ 	.byte	0x07
	.zero		1


	//   ....[45]....
        /*03c0*/ 	.word	0x00000d00
        /*03c4*/ 	.word	0x000000ff
        /*03c8*/ 	.word	0x00000168
        /*03cc*/ 	.short	0x0100
        /*03ce*/ 	.byte	0x07
	.zero		1


	//   ....[46]....
        /*03d0*/ 	.word	0x00000df0
        /*03d4*/ 	.word	0x000000ff
        /*03d8*/ 	.word	0x00000170
        /*03dc*/ 	.short	0x0100
        /*03de*/ 	.byte	0x05
	.zero		1


	//   ....[47]....
        /*03e0*/ 	.word	0x00000e00
        /*03e4*/ 	.word	0x000000ff
        /*03e8*/ 	.word	0x00000180
        /*03ec*/ 	.short	0x0100
        /*03ee*/ 	.byte	0x05
	.zero		1


	//   ....[48]....
        /*03f0*/ 	.word	0x00000e10
        /*03f4*/ 	.word	0x000000ff
        /*03f8*/ 	.word	0x00000178
        /*03fc*/ 	.short	0x0100
        /*03fe*/ 	.byte	0x05
	.zero		1


	//   ....[49]....
        /*0400*/ 	.word	0x00000e20
        /*0404*/ 	.word	0x000000ff
        /*0408*/ 	.word	0x00000188
        /*040c*/ 	.short	0x0100
        /*040e*/ 	.byte	0x05
	.zero		1


	//   ....[50]....
        /*0410*/ 	.word	0x000016f0
        /*0414*/ 	.word	0x00000002
        /*0418*/ 	.word	0x00000180
        /*041c*/ 	.short	0x010a
        /*041e*/ 	.byte	0xff
	.zero		1


	//   ....[51]....
        /*0420*/ 	.word	0x00001720
        /*0424*/ 	.word	0x00000002
        /*0428*/ 	.word	0x00000170
        /*042c*/ 	.short	0x0101
        /*042e*/ 	.byte	0xff
	.zero		1


	//   ....[52]....
        /*0430*/ 	.word	0x000017f0
        /*0434*/ 	.word	0x000000ff
        /*0438*/ 	.word	0x00000068
        /*043c*/ 	.short	0x010a
        /*043e*/ 	.byte	0x08
	.zero		1


	//   ....[53]....
        /*0440*/ 	.word	0x00001890
        /*0444*/ 	.word	0x000000ff
        /*0448*/ 	.word	0x00000068
        /*044c*/ 	.short	0x010a
        /*044e*/ 	.byte	0x21
	.zero		1


	//   ....[54]....
        /*0450*/ 	.word	0x000019f0
        /*0454*/ 	.word	0x000000ff
        /*0458*/ 	.word	0x00000068
        /*045c*/ 	.short	0x010a
        /*045e*/ 	.byte	0x08
	.zero		1


	//   ....[55]....
        /*0460*/ 	.word	0x00001ae0
        /*0464*/ 	.word	0x000000ff
        /*0468*/ 	.word	0x00000108
        /*046c*/ 	.short	0x0101
        /*046e*/ 	.byte	0x04
	.zero		1


	//   ....[56]....
        /*0470*/ 	.word	0x00001b00
        /*0474*/ 	.word	0x000000ff
        /*0478*/ 	.word	0x00000068
        /*047c*/ 	.short	0x010a
        /*047e*/ 	.byte	0x08
	.zero		1


	//   ....[57]....
        /*0480*/ 	.word	0x00001b80
        /*0484*/ 	.word	0x000000ff
        /*0488*/ 	.word	0x00000068
        /*048c*/ 	.short	0x010a
        /*048e*/ 	.byte	0x11
	.zero		1


	//   ....[58]....
        /*0490*/ 	.word	0x00001ce0
        /*0494*/ 	.word	0x000000ff
        /*0498*/ 	.word	0x00000068
        /*049c*/ 	.short	0x010a
        /*049e*/ 	.byte	0x08
	.zero		1


	//   ....[59]....
        /*04a0*/ 	.word	0x00001e00
        /*04a4*/ 	.word	0x00000002
        /*04a8*/ 	.word	0x00000110
        /*04ac*/ 	.short	0x010a
        /*04ae*/ 	.byte	0xff
	.zero		1


	//   ....[60]....
        /*04b0*/ 	.word	0x00001ec0
        /*04b4*/ 	.word	0x00000002
        /*04b8*/ 	.word	0x00000000
        /*04bc*/ 	.short	0x0101
        /*04be*/ 	.byte	0xff
	.zero		1


	//   ....[61]....
        /*04c0*/ 	.word	0x00002420
        /*04c4*/ 	.word	0x000000ff
        /*04c8*/ 	.word	0x00000000
        /*04cc*/ 	.short	0x010a
        /*04ce*/ 	.byte	0x05
	.zero		1


	//   ....[62]....
        /*04d0*/ 	.word	0x000024b0
        /*04d4*/ 	.word	0x000000ff
        /*04d8*/ 	.word	0x00000000
        /*04dc*/ 	.short	0x010a
        /*04de*/ 	.byte	0x05
	.zero		1


	//   ....[63]....
        /*04e0*/ 	.word	0x00002540
        /*04e4*/ 	.word	0x000000ff
        /*04e8*/ 	.word	0x00000000
        /*04ec*/ 	.short	0x010a
        /*04ee*/ 	.byte	0x05
	.zero		1


	//   ....[64]....
        /*04f0*/ 	.word	0x000025d0
        /*04f4*/ 	.word	0x000000ff
        /*04f8*/ 	.word	0x00000000
        /*04fc*/ 	.short	0x010a
        /*04fe*/ 	.byte	0x05
	.zero		1


	//   ....[65]....
        /*0500*/ 	.word	0x00002660
        /*0504*/ 	.word	0x000000ff
        /*0508*/ 	.word	0x00000000
        /*050c*/ 	.short	0x010a
        /*050e*/ 	.byte	0x05
	.zero		1


	//   ....[66]....
        /*0510*/ 	.word	0x000026f0
        /*0514*/ 	.word	0x000000ff
        /*0518*/ 	.word	0x00000000
        /*051c*/ 	.short	0x010a
        /*051e*/ 	.byte	0x05
	.zero		1


	//   ....[67]....
        /*0520*/ 	.word	0x00002780
        /*0524*/ 	.word	0x000000ff
        /*0528*/ 	.word	0x00000000
        /*052c*/ 	.short	0x010a
        /*052e*/ 	.byte	0x05
	.zero		1


	//   ....[68]....
        /*0530*/ 	.word	0x00002810
        /*0534*/ 	.word	0x000000ff
        /*0538*/ 	.word	0x00000000
        /*053c*/ 	.short	0x010a
        /*053e*/ 	.byte	0x05
	.zero		1


	//   ....[69]....
        /*0540*/ 	.word	0x000028a0
        /*0544*/ 	.word	0x000000ff
        /*0548*/ 	.word	0x00000000
        /*054c*/ 	.short	0x010a
        /*054e*/ 	.byte	0x05
	.zero		1


	//   ....[70]....
        /*0550*/ 	.word	0x00002930
        /*0554*/ 	.word	0x000000ff
        /*0558*/ 	.word	0x00000000
        /*055c*/ 	.short	0x010a
        /*055e*/ 	.byte	0x05
	.zero		1


	//   ....[71]....
        /*0560*/ 	.word	0x000029c0
        /*0564*/ 	.word	0x000000ff
        /*0568*/ 	.word	0x00000000
        /*056c*/ 	.short	0x010a
        /*056e*/ 	.byte	0x05
	.zero		1


	//   ....[72]....
        /*0570*/ 	.word	0x00002a50
        /*0574*/ 	.word	0x000000ff
        /*0578*/ 	.word	0x00000000
        /*057c*/ 	.short	0x010a
        /*057e*/ 	.byte	0x05
	.zero		1


	//   ....[73]....
        /*0580*/ 	.word	0x00002af0
        /*0584*/ 	.word	0x00000000
        /*0588*/ 	.word	0x00000000
        /*058c*/ 	.short	0x010a
        /*058e*/ 	.byte	0xff
	.zero		1


	//   ....[74]....
        /*0590*/ 	.word	0x00002c10
        /*0594*/ 	.word	0x00000000
        /*0598*/ 	.word	0x00000170
        /*059c*/ 	.short	0x010a
        /*059e*/ 	.byte	0xff
	.zero		1


	//   ....[75]....
        /*05a0*/ 	.word	0x00002c80
        /*05a4*/ 	.word	0x00000000
        /*05a8*/ 	.word	0x00000000
        /*05ac*/ 	.short	0x0101
        /*05ae*/ 	.byte	0xff
	.zero		1


	//   ....[76]....
        /*05b0*/ 	.word	0x00002ca0
        /*05b4*/ 	.word	0x000000ff
        /*05b8*/ 	.word	0x00000120
        /*05bc*/ 	.short	0x010a
        /*05be*/ 	.byte	0x05
	.zero		1


	//   ....[77]....
        /*05c0*/ 	.word	0x00002dc0
        /*05c4*/ 	.word	0x00000000
        /*05c8*/ 	.word	0x00000110
        /*05cc*/ 	.short	0x010a
        /*05ce*/ 	.byte	0xff
	.zero		1


	//   ....[78]....
        /*05d0*/ 	.word	0x00002ec0
        /*05d4*/ 	.word	0x00000000
        /*05d8*/ 	.word	0x00000000
        /*05dc*/ 	.short	0x0101
        /*05de*/ 	.byte	0xff
	.zero		1


	//   ....[79]....
        /*05e0*/ 	.word	0x00002f50
        /*05e4*/ 	.word	0x000000ff
        /*05e8*/ 	.word	0x00000120
        /*05ec*/ 	.short	0x0106
        /*05ee*/ 	.byte	0x05
	.zero		1


	//   ....[80]....
        /*05f0*/ 	.word	0x00002f70
        /*05f4*/ 	.word	0x000000ff
        /*05f8*/ 	.word	0x00000120
        /*05fc*/ 	.short	0x010a
        /*05fe*/ 	.byte	0x05
	.zero		1


	//   ....[81]....
        /*0600*/ 	.word	0x00003000
        /*0604*/ 	.word	0x000000ff
        /*0608*/ 	.word	0x00000120
        /*060c*/ 	.short	0x0106
        /*060e*/ 	.byte	0x04
	.zero		1


	//   ....[82]....
        /*0610*/ 	.word	0x00003040
        /*0614*/ 	.word	0x00000000
        /*0618*/ 	.word	0x00000120
        /*061c*/ 	.short	0x010a
        /*061e*/ 	.byte	0xff
	.zero		1


	//   ....[83]....
        /*0620*/ 	.word	0x00003570
        /*0624*/ 	.word	0x00000000
        /*0628*/ 	.word	0x00000110
        /*062c*/ 	.short	0x010a
        /*062e*/ 	.byte	0xff
	.zero		1


	//   ....[84]....
        /*0630*/ 	.word	0x00003670
        /*0634*/ 	.word	0x00000003
        /*0638*/ 	.word	0x00000000
        /*063c*/ 	.short	0x0101
        /*063e*/ 	.byte	0xff
	.zero		1


	//   ....[85]....
        /*0640*/ 	.word	0x00003680
        /*0644*/ 	.word	0x000000ff
        /*0648*/ 	.word	0x00000000
        /*064c*/ 	.short	0x010a
        /*064e*/ 	.byte	0x06
	.zero		1


	//   ....[86]....
        /*0650*/ 	.word	0x00003700
        /*0654*/ 	.word	0x000000ff
        /*0658*/ 	.word	0x00000150
        /*065c*/ 	.short	0x010a
        /*065e*/ 	.byte	0x07
	.zero		1


	//   ....[87]....
        /*0660*/ 	.word	0x000037e0
        /*0664*/ 	.word	0x000000ff
        /*0668*/ 	.word	0x00000000
        /*066c*/ 	.short	0x010a
        /*066e*/ 	.byte	0x06
	.zero		1


	//   ....[88]....
        /*0670*/ 	.word	0x00003910
        /*0674*/ 	.word	0x000000ff
        /*0678*/ 	.word	0x00000000
        /*067c*/ 	.short	0x010a
        /*067e*/ 	.byte	0x1a
	.zero		1


	//   ....[89]....
        /*0680*/ 	.word	0x00003bb0
        /*0684*/ 	.word	0x000000ff
        /*0688*/ 	.word	0x00000000
        /*068c*/ 	.short	0x010a
        /*068e*/ 	.byte	0x06
	.zero		1


	//   ....[90]....
        /*0690*/ 	.word	0x00003c40
        /*0694*/ 	.word	0x000000ff
        /*0698*/ 	.word	0x00000000
        /*069c*/ 	.short	0x010a
        /*069e*/ 	.byte	0x06
	.zero		1


	//   ....[91]....
        /*06a0*/ 	.word	0x00003cd0
        /*06a4*/ 	.word	0x000000ff
        /*06a8*/ 	.word	0x00000000
        /*06ac*/ 	.short	0x010a
        /*06ae*/ 	.byte	0x06
	.zero		1


	//   ....[92]....
        /*06b0*/ 	.word	0x00003d60
        /*06b4*/ 	.word	0x000000ff
        /*06b8*/ 	.word	0x00000000
        /*06bc*/ 	.short	0x010a
        /*06be*/ 	.byte	0x07
	.zero		1


	//   ....[93]....
        /*06c0*/ 	.word	0x00004190
        /*06c4*/ 	.word	0x00000000
        /*06c8*/ 	.word	0x00000110
        /*06cc*/ 	.short	0x010a
        /*06ce*/ 	.byte	0xff
	.zero		1


	//   ....[94]....
        /*06d0*/ 	.word	0x00004250
        /*06d4*/ 	.word	0x00000000
        /*06d8*/ 	.word	0x00000000
        /*06dc*/ 	.short	0x0101
        /*06de*/ 	.byte	0xff
	.zero		1


	//   ....[95]....
        /*06e0*/ 	.word	0x00004570
        /*06e4*/ 	.word	0x000000ff
        /*06e8*/ 	.word	0x00000108
        /*06ec*/ 	.short	0x010a
        /*06ee*/ 	.byte	0x07
	.zero		1


	//   ....[96]....
        /*06f0*/ 	.word	0x00004790
        /*06f4*/ 	.word	0x000000ff
        /*06f8*/ 	.word	0x000000e8
        /*06fc*/ 	.short	0x010a
        /*06fe*/ 	.byte	0x0f
	.zero		1


	//   ....[97]....
        /*0700*/ 	.word	0x00004990
        /*0704*/ 	.word	0x000000ff
        /*0708*/ 	.word	0x000000d0
        /*070c*/ 	.short	0x010b
        /*070e*/ 	.byte	0x0f
	.zero		1


	//   ....[98]....
        /*0710*/ 	.word	0x000049e0
        /*0714*/ 	.word	0x000000ff
        /*0718*/ 	.word	0x00000000
        /*071c*/ 	.short	0x0101
        /*071e*/ 	.byte	0x10
	.zero		1


	//   ....[99]....
        /*0720*/ 	.word	0x00004a20
        /*0724*/ 	.word	0x000000ff
        /*0728*/ 	.word	0x000000e8
        /*072c*/ 	.short	0x010a
        /*072e*/ 	.byte	0x0d
	.zero		1


	//   ....[100]....
        /*0730*/ 	.word	0x00004c60
        /*0734*/ 	.word	0x000000ff
        /*0738*/ 	.word	0x000000d0
        /*073c*/ 	.short	0x010b
        /*073e*/ 	.byte	0x0d
	.zero		1


	//   ....[101]....
        /*0740*/ 	.word	0x00004cd0
        /*0744*/ 	.word	0x000000ff
        /*0748*/ 	.word	0x00000000
        /*074c*/ 	.short	0x0101
        /*074e*/ 	.byte	0x0f
	.zero		1


	//   ....[102]....
        /*0750*/ 	.word	0x00004d20
        /*0754*/ 	.word	0x000000ff
        /*0758*/ 	.word	0x00000000
        /*075c*/ 	.short	0x010a
        /*075e*/ 	.byte	0x04
	.zero		1


	//   ....[103]....
        /*0760*/ 	.word	0x00004db0
        /*0764*/ 	.word	0x000000ff
        /*0768*/ 	.word	0x00000000
        /*076c*/ 	.short	0x010a
        /*076e*/ 	.byte	0x04
	.zero		1


	//   ....[104]....
        /*0770*/ 	.word	0x00004e50
        /*0774*/ 	.word	0x00000000
        /*0778*/ 	.word	0x00000000
        /*077c*/ 	.short	0x010a
        /*077e*/ 	.byte	0xff
	.zero		1


	//   ....[105]....
        /*0780*/ 	.word	0x000051c0
        /*0784*/ 	.word	0x00000000
        /*0788*/ 	.word	0x00000110
        /*078c*/ 	.short	0x010a
        /*078e*/ 	.byte	0xff
	.zero		1


	//   ....[106]....
        /*0790*/ 	.word	0x000052d0
        /*0794*/ 	.word	0x00000000
        /*0798*/ 	.word	0x00000000
        /*079c*/ 	.short	0x0101
        /*079e*/ 	.byte	0xff
	.zero		1


	//   ....[107]....
        /*07a0*/ 	.word	0x00005ce0
        /*07a4*/ 	.word	0x00000002
        /*07a8*/ 	.word	0x000000d0
        /*07ac*/ 	.short	0x010a
        /*07ae*/ 	.byte	0xff
	.zero		1


	//   ....[108]....
        /*07b0*/ 	.word	0x00005d20
        /*07b4*/ 	.word	0x0000002c
        /*07b8*/ 	.word	0x00000130
        /*07bc*/ 	.short	0x010a
        /*07be*/ 	.byte	0xff
	.zero		1


	//   ....[109]....
        /*07c0*/ 	.word	0x00005e10
        /*07c4*/ 	.word	0x00000002
        /*07c8*/ 	.word	0x000000d0
        /*07cc*/ 	.short	0x010a
        /*07ce*/ 	.byte	0xff
	.zero		1


	//   ....[110]....
        /*07d0*/ 	.word	0x00005fa0
        /*07d4*/ 	.word	0x0000002c
        /*07d8*/ 	.word	0x00000130
        /*07dc*/ 	.short	0x010a
        /*07de*/ 	.byte	0xff
	.zero		1


	//   ....[111]....
        /*07e0*/ 	.word	0x00006760
        /*07e4*/ 	.word	0x00000000
        /*07e8*/ 	.word	0x00000000
        /*07ec*/ 	.short	0x0101
        /*07ee*/ 	.byte	0xff
	.zero		1


	//   ....[112]....
        /*07f0*/ 	.word	0x00006770
        /*07f4*/ 	.word	0x00000002
        /*07f8*/ 	.word	0x000000d0
        /*07fc*/ 	.short	0x010a
        /*07fe*/ 	.byte	0xff
	.zero		1


	//   ....[113]....
        /*0800*/ 	.word	0x00006830
        /*0804*/ 	.word	0x00000002
        /*0808*/ 	.word	0x000000d0
        /*080c*/ 	.short	0x010a
        /*080e*/ 	.byte	0xff
	.zero		1


	//   ....[114]....
        /*0810*/ 	.word	0x00006b90
        /*0814*/ 	.word	0x000000ff
        /*0818*/ 	.word	0x00000000
        /*081c*/ 	.short	0x0101
        /*081e*/ 	.byte	0x05
	.zero		1


	//   ....[115]....
        /*0820*/ 	.word	0x00007120
        /*0824*/ 	.word	0x00000000
        /*0828*/ 	.word	0x00000000
        /*082c*/ 	.short	0x0101
        /*082e*/ 	.byte	0xff
	.zero		1


	//   ....[116]....
        /*0830*/ 	.word	0x00007390
        /*0834*/ 	.word	0x000000ff
        /*0838*/ 	.word	0x00000000
        /*083c*/ 	.short	0x0101
        /*083e*/ 	.byte	0x04
	.zero		1


	//   ....[117]....
        /*0840*/ 	.word	0x000073b0
        /*0844*/ 	.word	0x00000002
        /*0848*/ 	.word	0x00000180
        /*084c*/ 	.short	0x010a
        /*084e*/ 	.byte	0xff
	.zero		1


	//   ....[118]....
        /*0850*/ 	.word	0x00007410
        /*0854*/ 	.word	0x00000002
        /*0858*/ 	.word	0x00000068
        /*085c*/ 	.short	0x010a
        /*085e*/ 	.byte	0xff
	.zero		1


	//   ....[119]....
        /*0860*/ 	.word	0x00007470
        /*0864*/ 	.word	0x00000002
        /*0868*/ 	.word	0x00000068
        /*086c*/ 	.short	0x010a
        /*086e*/ 	.byte	0xff
	.zero		1


	//   ....[120]....
        /*0870*/ 	.word	0x000074c0
        /*0874*/ 	.word	0x00000002
        /*0878*/ 	.word	0x00000110
        /*087c*/ 	.short	0x010a
        /*087e*/ 	.byte	0xff
	.zero		1


	//   ....[121]....
        /*0880*/ 	.word	0x00007520
        /*0884*/ 	.word	0x00000000
        /*0888*/ 	.word	0x00000000
        /*088c*/ 	.short	0x010a
        /*088e*/ 	.byte	0xff
	.zero		1


	//   ....[122]....
        /*0890*/ 	.word	0x00007580
        /*0894*/ 	.word	0x00000000
        /*0898*/ 	.word	0x00000000
        /*089c*/ 	.short	0x010a
        /*089e*/ 	.byte	0xff
	.zero		1


	//   ....[123]....
        /*08a0*/ 	.word	0x000075e0
        /*08a4*/ 	.word	0x00000000
        /*08a8*/ 	.word	0x00000000
        /*08ac*/ 	.short	0x010a
        /*08ae*/ 	.byte	0xff
	.zero		1


	//   ....[124]....
        /*08b0*/ 	.word	0x00007640
        /*08b4*/ 	.word	0x00000000
        /*08b8*/ 	.word	0x00000000
        /*08bc*/ 	.short	0x010a
        /*08be*/ 	.byte	0xff
	.zero		1


	//   ....[125]....
        /*08c0*/ 	.word	0x000076a0
        /*08c4*/ 	.word	0x00000000
        /*08c8*/ 	.word	0x00000000
        /*08cc*/ 	.short	0x010a
        /*08ce*/ 	.byte	0xff
	.zero		1


	//   ....[126]....
        /*08d0*/ 	.word	0x00007700
        /*08d4*/ 	.word	0x00000000
        /*08d8*/ 	.word	0x00000000
        /*08dc*/ 	.short	0x010a
        /*08de*/ 	.byte	0xff
	.zero		1


	//   ....[127]....
        /*08e0*/ 	.word	0x00007760
        /*08e4*/ 	.word	0x00000000
        /*08e8*/ 	.word	0x00000000
        /*08ec*/ 	.short	0x010a
        /*08ee*/ 	.byte	0xff
	.zero		1


	//   ....[128]....
        /*08f0*/ 	.word	0x000077c0
        /*08f4*/ 	.word	0x00000000
        /*08f8*/ 	.word	0x00000000
        /*08fc*/ 	.short	0x010a
        /*08fe*/ 	.byte	0xff
	.zero		1


	//   ....[129]....
        /*0900*/ 	.word	0x00007820
        /*0904*/ 	.word	0x00000000
        /*0908*/ 	.word	0x00000000
        /*090c*/ 	.short	0x010a
        /*090e*/ 	.byte	0xff
	.zero		1


	//   ....[130]....
        /*0910*/ 	.word	0x00007880
        /*0914*/ 	.word	0x00000000
        /*0918*/ 	.word	0x00000000
        /*091c*/ 	.short	0x010a
        /*091e*/ 	.byte	0xff
	.zero		1


	//   ....[131]....
        /*0920*/ 	.word	0x000078e0
        /*0924*/ 	.word	0x00000000
        /*0928*/ 	.word	0x00000000
        /*092c*/ 	.short	0x010a
        /*092e*/ 	.byte	0xff
	.zero		1


	//   ....[132]....
        /*0930*/ 	.word	0x00007940
        /*0934*/ 	.word	0x00000000
        /*0938*/ 	.word	0x00000000
        /*093c*/ 	.short	0x010a
        /*093e*/ 	.byte	0xff
	.zero		1


	//   ....[133]....
        /*0940*/ 	.word	0x00007990
        /*0944*/ 	.word	0x00000000
        /*0948*/ 	.word	0x00000170
        /*094c*/ 	.short	0x010a
        /*094e*/ 	.byte	0xff
	.zero		1


	//   ....[134]....
        /*0950*/ 	.word	0x000079f0
        /*0954*/ 	.word	0x00000000
        /*0958*/ 	.word	0x00000120
        /*095c*/ 	.short	0x010a
        /*095e*/ 	.byte	0xff
	.zero		1


	//   ....[135]....
        /*0960*/ 	.word	0x00007a40
        /*0964*/ 	.word	0x00000000
        /*0968*/ 	.word	0x00000110
        /*096c*/ 	.short	0x010a
        /*096e*/ 	.byte	0xff
	.zero		1


	//   ....[136]....
        /*0970*/ 	.word	0x00007aa0
        /*0974*/ 	.word	0x00000000
        /*0978*/ 	.word	0x00000120
        /*097c*/ 	.short	0x010a
        /*097e*/ 	.byte	0xff
	.zero		1


	//   ....[137]....
        /*0980*/ 	.word	0x00007af0
        /*0984*/ 	.word	0x00000000
        /*0988*/ 	.word	0x00000110
        /*098c*/ 	.short	0x010a
        /*098e*/ 	.byte	0xff
	.zero		1


	//   ....[138]....
        /*0990*/ 	.word	0x00007b50
        /*0994*/ 	.word	0x00000002
        /*0998*/ 	.word	0x00000150
        /*099c*/ 	.short	0x010a
        /*099e*/ 	.byte	0xff
	.zero		1


	//   ....[139]....
        /*09a0*/ 	.word	0x00007bb0
        /*09a4*/ 	.word	0x00000000
        /*09a8*/ 	.word	0x00000000
        /*09ac*/ 	.short	0x010a
        /*09ae*/ 	.byte	0xff
	.zero		1


	//   ....[140]....
        /*09b0*/ 	.word	0x00007c10
        /*09b4*/ 	.word	0x00000000
        /*09b8*/ 	.word	0x00000000
        /*09bc*/ 	.short	0x010a
        /*09be*/ 	.byte	0xff
	.zero		1


	//   ....[141]....
        /*09c0*/ 	.word	0x00007c70
        /*09c4*/ 	.word	0x00000000
        /*09c8*/ 	.word	0x00000000
        /*09cc*/ 	.short	0x010a
        /*09ce*/ 	.byte	0xff
	.zero		1


	//   ....[142]....
        /*09d0*/ 	.word	0x00007cd0
        /*09d4*/ 	.word	0x00000000
        /*09d8*/ 	.word	0x00000000
        /*09dc*/ 	.short	0x010a
        /*09de*/ 	.byte	0xff
	.zero		1


	//   ....[143]....
        /*09e0*/ 	.word	0x00007d30
        /*09e4*/ 	.word	0x00000000
        /*09e8*/ 	.word	0x00000000
        /*09ec*/ 	.short	0x010a
        /*09ee*/ 	.byte	0xff
	.zero		1


	//   ....[144]....
        /*09f0*/ 	.word	0x00007d80
        /*09f4*/ 	.word	0x00000000
        /*09f8*/ 	.word	0x00000110
        /*09fc*/ 	.short	0x010a
        /*09fe*/ 	.byte	0xff
	.zero		1


	//   ....[145]....
        /*0a00*/ 	.word	0x00007de0
        /*0a04*/ 	.word	0x00000000
        /*0a08*/ 	.word	0x00000108
        /*0a0c*/ 	.short	0x010a
        /*0a0e*/ 	.byte	0xff
	.zero		1


	//   ....[146]....
        /*0a10*/ 	.word	0x00007e40
        /*0a14*/ 	.word	0x00000000
        /*0a18*/ 	.word	0x000000e8
        /*0a1c*/ 	.short	0x010a
        /*0a1e*/ 	.byte	0xff
	.zero		1


	//   ....[147]....
        /*0a20*/ 	.word	0x00007ea0
        /*0a24*/ 	.word	0x00000000
        /*0a28*/ 	.word	0x000000e8
        /*0a2c*/ 	.short	0x010a
        /*0a2e*/ 	.byte	0xff
	.zero		1


	//   ....[148]....
        /*0a30*/ 	.word	0x00007f00
        /*0a34*/ 	.word	0x00000000
        /*0a38*/ 	.word	0x00000000
        /*0a3c*/ 	.short	0x010a
        /*0a3e*/ 	.byte	0xff
	.zero		1


	//   ....[149]....
        /*0a40*/ 	.word	0x00007f60
        /*0a44*/ 	.word	0x00000000
        /*0a48*/ 	.word	0x00000000
        /*0a4c*/ 	.short	0x010a
        /*0a4e*/ 	.byte	0xff
	.zero		1


	//   ....[150]....
        /*0a50*/ 	.word	0x00007fb0
        /*0a54*/ 	.word	0x00000000
        /*0a58*/ 	.word	0x00000110
        /*0a5c*/ 	.short	0x010a
        /*0a5e*/ 	.byte	0xff
	.zero		1


	//   ....[151]....
        /*0a60*/ 	.word	0x00008000
        /*0a64*/ 	.word	0x00000002
        /*0a68*/ 	.word	0x000000d0
        /*0a6c*/ 	.short	0x010a
        /*0a6e*/ 	.byte	0xff
	.zero		1


	//   ....[152]....
        /*0a70*/ 	.word	0x00008050
        /*0a74*/ 	.word	0x0000002c
        /*0a78*/ 	.word	0x00000130
        /*0a7c*/ 	.short	0x010a
        /*0a7e*/ 	.byte	0xff
	.zero		1


	//   ....[153]....
        /*0a80*/ 	.word	0x000080a0
        /*0a84*/ 	.word	0x00000002
        /*0a88*/ 	.word	0x000000d0
        /*0a8c*/ 	.short	0x010a
        /*0a8e*/ 	.byte	0xff
	.zero		1


	//----- nvinfo : EIATTR_NUM_MBARRIERS
	.align		4
.L_47:
        /*0a90*/ 	.byte	0x03, 0x38
        /*0a92*/ 	.short	0x0032


	//----- nvinfo : EIATTR_EXIT_INSTR_OFFSETS
	.align		4
        /*0a94*/ 	.byte	0x04, 0x1c
        /*0a96*/ 	.short	(.L_49 - .L_48)


	//   ....[0]....
.L_48:
        /*0a98*/ 	.word	0x00002b20


	//   ....[1]....
        /*0a9c*/ 	.word	0x00003010


	//   ....[2]....
        /*0aa0*/ 	.word	0x00003070


	//   ....[3]....
        /*0aa4*/ 	.word	0x00003fc0


	//   ....[4]....
        /*0aa8*/ 	.word	0x00004e80


	//   ....[5]....
        /*0aac*/ 	.word	0x00004ec0


	//   ....[6]....
        /*0ab0*/ 	.word	0x00007280


	//   ....[7]....
        /*0ab4*/ 	.word	0x00007300


	//   ....[8]....
        /*0ab8*/ 	.word	0x00007330


	//   ....[9]....
        /*0abc*/ 	.word	0x000073a0


	//----- nvinfo : EIATTR_MAX_THREADS
	.align		4
.L_49:
        /*0ac0*/ 	.byte	0x04, 0x05
        /*0ac2*/ 	.short	(.L_51 - .L_50)
.L_50:
        /*0ac4*/ 	.word	0x00000100
        /*0ac8*/ 	.word	0x00000001
        /*0acc*/ 	.word	0x00000001


	//----- nvinfo : EIATTR_CRS_STACK_SIZE
	.align		4
.L_51:
        /*0ad0*/ 	.byte	0x04, 0x1e
        /*0ad2*/ 	.short	(.L_53 - .L_52)
.L_52:
        /*0ad4*/ 	.word	0x00000000


	//----- nvinfo : EIATTR_CBANK_PARAM_SIZE
	.align		4
.L_53:
        /*0ad8*/ 	.byte	0x03, 0x19
        /*0ada*/ 	.short	0x0800


	//----- nvinfo : EIATTR_PARAM_CBANK
	.align		4
        /*0adc*/ 	.byte	0x04, 0x0a
        /*0ade*/ 	.short	(.L_55 - .L_54)
	.align		4
.L_54:
        /*0ae0*/ 	.word	index@(.nv.constant0._ZN7cutlass13device_kernelINS_4gemm6kernel13GemmUniversalIN4cute5tupleIJiiiiEEENS1_10collective13CollectiveMmaINS1_35MainloopSm100TmaUmmaWarpSpecializedILi13ELi2ELi4ENS5_IJNS4_1CILi1EEESB_SB_EEEEENS5_IJNSA_ILi64EEESE_SE_EEENS_10bfloat16_tENS5_IJSB_llEEESG_NS5_IJlSB_lEEENS4_8TiledMMAINS4_8MMA_AtomIJNS4_20SM100_MMA_F16BF16_SSISG_SG_fLi64ELi64ELNS4_4UMMA5MajorE1ELSN_0ELNSM_7ScaleInE0ELSO_0EEEEEENS4_6LayoutISC_NS5_IJNSA_ILi0EEESS_SS_EEEEENS5_IJNS4_10UnderscoreESV_SV_EEEEENS4_13SM90_TMA_LOADENS4_14ComposedLayoutINS4_7SwizzleILi3ELi4ELi3EEENS4_18smem_ptr_flag_bitsILi16EEENSR_INS5_IJSE_NSA_ILi8EEEEEENS5_IJSB_SE_EEEEEEEvNS4_8identityESY_NSZ_IS11_S13_NSR_INS5_IJS14_SE_EEENS5_IJSE_SB_EEEEEEEvS19_EENS_8epilogue10collective18CollectiveEpilogueINS1F_23Sm100TmaWarpSpecializedILi3ELi2ELi16ELb1ELb0EEEJSF_NS5_IJNSR_ISE_SB_EENSR_INSA_ILi32EEESB_EEEEESG_SI_SG_SI_NS1F_6fusion15FusionCallbacksIS1J_NS1O_17LinearCombinationISG_fSG_fLNS_15FloatRoundStyleE2EEESF_S1N_JEEENS4_5SM1004TMEM4LOAD26SM100_TMEM_LOAD_16dp256b4xESY_NSZ_INS10_ILi2ELi4ELi3EEES13_NSR_INS5_IJS14_S1L_EEENS5_IJS1L_SB_EEEEEEENS4_17SM75_U32x4_LDSM_NENS4_14SM90_TMA_STOREES22_NS4_17SM90_U32x4_STSM_NENS4_39AutoVectorizingCopyWithAssumedAlignmentILi128EEEEEEvvEEEEvNT_6ParamsE)
        /*0ae4*/ 	.short	0x0380
        /*0ae6*/ 	.short	0x0800


	//----- nvinfo : EIATTR_SW_WAR
	.align		4
.L_55:
        /*0ae8*/ 	.byte	0x04, 0x36
        /*0aea*/ 	.short	(.L_57 - .L_56)
.L_56:
        /*0aec*/ 	.word	0x00000008
.L_57:


//--------------------- .nv.callgraph             --------------------------
	.section	.nv.callgraph,"",@"SHT_CUDA_CALLGRAPH"
	.align	4
	.sectionentsize	8
	.align		4
        /*0000*/ 	.word	0x00000000
	.align		4
        /*0004*/ 	.word	0xffffffff
	.align		4
        /*0008*/ 	.word	index@(_ZN7cutlass13device_kernelINS_4gemm6kernel13GemmUniversalIN4cute5tupleIJiiiiEEENS1_10collective13CollectiveMmaINS1_35MainloopSm100TmaUmmaWarpSpecializedILi13ELi2ELi4ENS5_IJNS4_1CILi1EEESB_SB_EEEEENS5_IJNSA_ILi64EEESE_SE_EEENS_10bfloat16_tENS5_IJSB_llEEESG_NS5_IJlSB_lEEENS4_8TiledMMAINS4_8MMA_AtomIJNS4_20SM100_MMA_F16BF16_SSISG_SG_fLi64ELi64ELNS4_4UMMA5MajorE1ELSN_0ELNSM_7ScaleInE0ELSO_0EEEEEENS4_6LayoutISC_NS5_IJNSA_ILi0EEESS_SS_EEEEENS5_IJNS4_10UnderscoreESV_SV_EEEEENS4_13SM90_TMA_LOADENS4_14ComposedLayoutINS4_7SwizzleILi3ELi4ELi3EEENS4_18smem_ptr_flag_bitsILi16EEENSR_INS5_IJSE_NSA_ILi8EEEEEENS5_IJSB_SE_EEEEEEEvNS4_8identityESY_NSZ_IS11_S13_NSR_INS5_IJS14_SE_EEENS5_IJSE_SB_EEEEEEEvS19_EENS_8epilogue10collective18CollectiveEpilogueINS1F_23Sm100TmaWarpSpecializedILi3ELi2ELi16ELb1ELb0EEEJSF_NS5_IJNSR_ISE_SB_EENSR_INSA_ILi32EEESB_EEEEESG_SI_SG_SI_NS1F_6fusion15FusionCallbacksIS1J_NS1O_17LinearCombinationISG_fSG_fLNS_15FloatRoundStyleE2EEESF_S1N_JEEENS4_5SM1004TMEM4LOAD26SM100_TMEM_LOAD_16dp256b4xESY_NSZ_INS10_ILi2ELi4ELi3EEES13_NSR_INS5_IJS14_S1L_EEENS5_IJS1L_SB_EEEEEEENS4_17SM75_U32x4_LDSM_NENS4_14SM90_TMA_STOREES22_NS4_17SM90_U32x4_STSM_NENS4_39AutoVectorizingCopyWithAssumedAlignmentILi128EEEEEEvvEEEEvNT_6ParamsE)
	.align		4
        /*000c*/ 	.word	index@(__assertfail)
	.align		4
        /*0010*/ 	.word	0x00000000
	.align		4
        /*0014*/ 	.word	0xfffffffe
	.align		4
        /*0018*/ 	.word	0x00000000
	.align		4
        /*001c*/ 	.word	0xfffffffd
	.align		4
        /*0020*/ 	.word	0x00000000
	.align		4
        /*0024*/ 	.word	0xfffffffc


//--------------------- .nv.constant4             --------------------------
	.section	.nv.constant4,"a",@progbits
	.align	8
	.align		8
.nv.constant4:
        /*0000*/ 	.dword	__assertfail
	.align		8
        /*0008*/ 	.dword	__unnamed_1
	.align		8
        /*0010*/ 	.dword	__unnamed_2
	.align		8
        /*0018*/ 	.dword	_ZN40_INTERNAL_97321480_4_k_cu_f8257e54_263644cuda3std3__45__cpo5beginE
	.align		8
        /*0020*/ 	.dword	_ZN40_INTERNAL_97321480_4_k_cu_f8257e54_263644cuda3std3__45__cpo3endE
	.align		8
        /*0028*/ 	.dword	_ZN40_INTERNAL_97321480_4_k_cu_f8257e54_263644cuda3std3__45__cpo6cbeginE
	.align		8
        /*0030*/ 	.dword	_ZN40_INTERNAL_97321480_4_k_cu_f8257e54_263644cuda3std3__45__cpo4cendE
	.align		8
        /*0038*/ 	.dword	_ZN40_INTERNAL_97321480_4_k_cu_f8257e54_263644cuda3std3__442_GLOBAL__N__97321480_4_k_cu_f8257e54_263646ignoreE
	.align		8
        /*0040*/ 	.dword	_ZN40_INTERNAL_97321480_4_k_cu_f8257e54_263644cuda3std3__419piecewise_constructE
	.align		8
        /*0048*/ 	.dword	_ZN40_INTERNAL_97321480_4_k_cu_f8257e54_263644cuda3std3__48in_placeE
	.align		8
        /*0050*/ 	.dword	_ZN40_INTERNAL_97321480_4_k_cu_f8257e54_263644cuda3std6ranges3__45__cpo4swapE
	.align		8
        /*0058*/ 	.dword	_ZN40_INTERNAL_97321480_4_k_cu_f8257e54_263644cuda3std6ranges3__45__cpo9iter_moveE
	.align		8
        /*0060*/ 	.dword	_ZN40_INTERNAL_97321480_4_k_cu_f8257e54_263644cute7productE
	.align		8
        /*0068*/ 	.dword	_ZN40_INTERNAL_97321480_4_k_cu_f8257e54_263644cute1_E
	.align		8
        /*0070*/ 	.dword	$str$25
	.align		8
        /*0078*/ 	.dword	$str$26
	.align		8
        /*0080*/ 	.dword	$str$27
	.align		8
        /*0088*/ 	.dword	$str$28


//--------------------- .text._ZN7cutlass13device_kernelINS_4gemm6kernel13GemmUniversalIN4cute5tupleIJiiiiEEENS1_10collective13CollectiveMmaINS1_35MainloopSm100TmaUmmaWarpSpecializedILi13ELi2ELi4ENS5_IJNS4_1CILi1EEESB_SB_EEEEENS5_IJNSA_ILi64EEESE_SE_EEENS_10bfloat16_tENS5_IJSB_llEEESG_NS5_IJlSB_lEEENS4_8TiledMMAINS4_8MMA_AtomIJNS4_20SM100_MMA_F16BF16_SSISG_SG_fLi64ELi64ELNS4_4UMMA5MajorE1ELSN_0ELNSM_7ScaleInE0ELSO_0EEEEEENS4_6LayoutISC_NS5_IJNSA_ILi0EEESS_SS_EEEEENS5_IJNS4_10UnderscoreESV_SV_EEEEENS4_13SM90_TMA_LOADENS4_14ComposedLayoutINS4_7SwizzleILi3ELi4ELi3EEENS4_18smem_ptr_flag_bitsILi16EEENSR_INS5_IJSE_NSA_ILi8EEEEEENS5_IJSB_SE_EEEEEEEvNS4_8identityESY_NSZ_IS11_S13_NSR_INS5_IJS14_SE_EEENS5_IJSE_SB_EEEEEEEvS19_EENS_8epilogue10collective18CollectiveEpilogueINS1F_23Sm100TmaWarpSpecializedILi3ELi2ELi16ELb1ELb0EEEJSF_NS5_IJNSR_ISE_SB_EENSR_INSA_ILi32EEESB_EEEEESG_SI_SG_SI_NS1F_6fusion15FusionCallbacksIS1J_NS1O_17LinearCombinationISG_fSG_fLNS_15FloatRoundStyleE2EEESF_S1N_JEEENS4_5SM1004TMEM4LOAD26SM100_TMEM_LOAD_16dp256b4xESY_NSZ_INS10_ILi2ELi4ELi3EEES13_NSR_INS5_IJS14_S1L_EEENS5_IJS1L_SB_EEEEEEENS4_17SM75_U32x4_LDSM_NENS4_14SM90_TMA_STOREES22_NS4_17SM90_U32x4_STSM_NENS4_39AutoVectorizingCopyWithAssumedAlignmentILi128EEEEEEvvEEEEvNT_6ParamsE --------------------------
	.section	.text._ZN7cutlass13device_kernelINS_4gemm6kernel13GemmUniversalIN4cute5tupleIJiiiiEEENS1_10collective13CollectiveMmaINS1_35MainloopSm100TmaUmmaWarpSpecializedILi13ELi2ELi4ENS5_IJNS4_1CILi1EEESB_SB_EEEEENS5_IJNSA_ILi64EEESE_SE_EEENS_10bfloat16_tENS5_IJSB_llEEESG_NS5_IJlSB_lEEENS4_8TiledMMAINS4_8MMA_AtomIJNS4_20SM100_MMA_F16BF16_SSISG_SG_fLi64ELi64ELNS4_4UMMA5MajorE1ELSN_0ELNSM_7ScaleInE0ELSO_0EEEEEENS4_6LayoutISC_NS5_IJNSA_ILi0EEESS_SS_EEEEENS5_IJNS4_10UnderscoreESV_SV_EEEEENS4_13SM90_TMA_LOADENS4_14ComposedLayoutINS4_7SwizzleILi3ELi4ELi3EEENS4_18smem_ptr_flag_bitsILi16EEENSR_INS5_IJSE_NSA_ILi8EEEEEENS5_IJSB_SE_EEEEEEEvNS4_8identityESY_NSZ_IS11_S13_NSR_INS5_IJS14_SE_EEENS5_IJSE_SB_EEEEEEEvS19_EENS_8epilogue10collective18CollectiveEpilogueINS1F_23Sm100TmaWarpSpecializedILi3ELi2ELi16ELb1ELb0EEEJSF_NS5_IJNSR_ISE_SB_EENSR_INSA_ILi32EEESB_EEEEESG_SI_SG_SI_NS1F_6fusion15FusionCallbacksIS1J_NS1O_17LinearCombinationISG_fSG_fLNS_15FloatRoundStyleE2EEESF_S1N_JEEENS4_5SM1004TMEM4LOAD26SM100_TMEM_LOAD_16dp256b4xESY_NSZ_INS10_ILi2ELi4ELi3EEES13_NSR_INS5_IJS14_S1L_EEENS5_IJS1L_SB_EEEEEEENS4_17SM75_U32x4_LDSM_NENS4_14SM90_TMA_STOREES22_NS4_17SM90_U32x4_STSM_NENS4_39AutoVectorizingCopyWithAssumedAlignmentILi128EEEEEEvvEEEEvNT_6ParamsE,"ax",@progbits
	.align	128
.text._ZN7cutlass13device_kernelINS_4gemm6kernel13GemmUniversalIN4cute5tupleIJiiiiEEENS1_10collective13CollectiveMmaINS1_35MainloopSm100TmaUmmaWarpSpecializedILi13ELi2ELi4ENS5_IJNS4_1CILi1EEESB_SB_EEEEENS5_IJNSA_ILi64EEESE_SE_EEENS_10bfloat16_tENS5_IJSB_llEEESG_NS5_IJlSB_lEEENS4_8TiledMMAINS4_8MMA_AtomIJNS4_20SM100_MMA_F16BF16_SSISG_SG_fLi64ELi64ELNS4_4UMMA5MajorE1ELSN_0ELNSM_7ScaleInE0ELSO_0EEEEEENS4_6LayoutISC_NS5_IJNSA_ILi0EEESS_SS_EEEEENS5_IJNS4_10UnderscoreESV_SV_EEEEENS4_13SM90_TMA_LOADENS4_14ComposedLayoutINS4_7SwizzleILi3ELi4ELi3EEENS4_18smem_ptr_flag_bitsILi16EEENSR_INS5_IJSE_NSA_ILi8EEEEEENS5_IJSB_SE_EEEEEEEvNS4_8identityESY_NSZ_IS11_S13_NSR_INS5_IJS14_SE_EEENS5_IJSE_SB_EEEEEEEvS19_EENS_8epilogue10collective18CollectiveEpilogueINS1F_23Sm100TmaWarpSpecializedILi3ELi2ELi16ELb1ELb0EEEJSF_NS5_IJNSR_ISE_SB_EENSR_INSA_ILi32EEESB_EEEEESG_SI_SG_SI_NS1F_6fusion15FusionCallbacksIS1J_NS1O_17LinearCombinationISG_fSG_fLNS_15FloatRoundStyleE2EEESF_S1N_JEEENS4_5SM1004TMEM4LOAD26SM100_TMEM_LOAD_16dp256b4xESY_NSZ_INS10_ILi2ELi4ELi3EEES13_NSR_INS5_IJS14_S1L_EEENS5_IJS1L_SB_EEEEEEENS4_17SM75_U32x4_LDSM_NENS4_14SM90_TMA_STOREES22_NS4_17SM90_U32x4_STSM_NENS4_39AutoVectorizingCopyWithAssumedAlignmentILi128EEEEEEvvEEEEvNT_6ParamsE:
        .type           _ZN7cutlass13device_kernelINS_4gemm6kernel13GemmUniversalIN4cute5tupleIJiiiiEEENS1_10collective13CollectiveMmaINS1_35MainloopSm100TmaUmmaWarpSpecializedILi13ELi2ELi4ENS5_IJNS4_1CILi1EEESB_SB_EEEEENS5_IJNSA_ILi64EEESE_SE_EEENS_10bfloat16_tENS5_IJSB_llEEESG_NS5_IJlSB_lEEENS4_8TiledMMAINS4_8MMA_AtomIJNS4_20SM100_MMA_F16BF16_SSISG_SG_fLi64ELi64ELNS4_4UMMA5MajorE1ELSN_0ELNSM_7ScaleInE0ELSO_0EEEEEENS4_6LayoutISC_NS5_IJNSA_ILi0EEESS_SS_EEEEENS5_IJNS4_10UnderscoreESV_SV_EEEEENS4_13SM90_TMA_LOADENS4_14ComposedLayoutINS4_7SwizzleILi3ELi4ELi3EEENS4_18smem_ptr_flag_bitsILi16EEENSR_INS5_IJSE_NSA_ILi8EEEEEENS5_IJSB_SE_EEEEEEEvNS4_8identityESY_NSZ_IS11_S13_NSR_INS5_IJS14_SE_EEENS5_IJSE_SB_EEEEEEEvS19_EENS_8epilogue10collective18CollectiveEpilogueINS1F_23Sm100TmaWarpSpecializedILi3ELi2ELi16ELb1ELb0EEEJSF_NS5_IJNSR_ISE_SB_EENSR_INSA_ILi32EEESB_EEEEESG_SI_SG_SI_NS1F_6fusion15FusionCallbacksIS1J_NS1O_17LinearCombinationISG_fSG_fLNS_15FloatRoundStyleE2EEESF_S1N_JEEENS4_5SM1004TMEM4LOAD26SM100_TMEM_LOAD_16dp256b4xESY_NSZ_INS10_ILi2ELi4ELi3EEES13_NSR_INS5_IJS14_S1L_EEENS5_IJS1L_SB_EEEEEEENS4_17SM75_U32x4_LDSM_NENS4_14SM90_TMA_STOREES22_NS4_17SM90_U32x4_STSM_NENS4_39AutoVectorizingCopyWithAssumedAlignmentILi128EEEEEEvvEEEEvNT_6ParamsE,@function
        .size           _ZN7cutlass13device_kernelINS_4gemm6kernel13GemmUniversalIN4cute5tupleIJiiiiEEENS1_10collective13CollectiveMmaINS1_35MainloopSm100TmaUmmaWarpSpecializedILi13ELi2ELi4ENS5_IJNS4_1CILi1EEESB_SB_EEEEENS5_IJNSA_ILi64EEESE_SE_EEENS_10bfloat16_tENS5_IJSB_llEEESG_NS5_IJlSB_lEEENS4_8TiledMMAINS4_8MMA_AtomIJNS4_20SM100_MMA_F16BF16_SSISG_SG_fLi64ELi64ELNS4_4UMMA5MajorE1ELSN_0ELNSM_7ScaleInE0ELSO_0EEEEEENS4_6LayoutISC_NS5_IJNSA_ILi0EEESS_SS_EEEEENS5_IJNS4_10UnderscoreESV_SV_EEEEENS4_13SM90_TMA_LOADENS4_14ComposedLayoutINS4_7SwizzleILi3ELi4ELi3EEENS4_18smem_ptr_flag_bitsILi16EEENSR_INS5_IJSE_NSA_ILi8EEEEEENS5_IJSB_SE_EEEEEEEvNS4_8identityESY_NSZ_IS11_S13_NSR_INS5_IJS14_SE_EEENS5_IJSE_SB_EEEEEEEvS19_EENS_8epilogue10collective18CollectiveEpilogueINS1F_23Sm100TmaWarpSpecializedILi3ELi2ELi16ELb1ELb0EEEJSF_NS5_IJNSR_ISE_SB_EENSR_INSA_ILi32EEESB_EEEEESG_SI_SG_SI_NS1F_6fusion15FusionCallbacksIS1J_NS1O_17LinearCombinationISG_fSG_fLNS_15FloatRoundStyleE2EEESF_S1N_JEEENS4_5SM1004TMEM4LOAD26SM100_TMEM_LOAD_16dp256b4xESY_NSZ_INS10_ILi2ELi4ELi3EEES13_NSR_INS5_IJS14_S1L_EEENS5_IJS1L_SB_EEEEEEENS4_17SM75_U32x4_LDSM_NENS4_14SM90_TMA_STOREES22_NS4_17SM90_U32x4_STSM_NENS4_39AutoVectorizingCopyWithAssumedAlignmentILi128EEEEEEvvEEEEvNT_6ParamsE,(.L_x_182 - _ZN7cutlass13device_kernelINS_4gemm6kernel13GemmUniversalIN4cute5tupleIJiiiiEEENS1_10collective13CollectiveMmaINS1_35MainloopSm100TmaUmmaWarpSpecializedILi13ELi2ELi4ENS5_IJNS4_1CILi1EEESB_SB_EEEEENS5_IJNSA_ILi64EEESE_SE_EEENS_10bfloat16_tENS5_IJSB_llEEESG_NS5_IJlSB_lEEENS4_8TiledMMAINS4_8MMA_AtomIJNS4_20SM100_MMA_F16BF16_SSISG_SG_fLi64ELi64ELNS4_4UMMA5MajorE1ELSN_0ELNSM_7ScaleInE0ELSO_0EEEEEENS4_6LayoutISC_NS5_IJNSA_ILi0EEESS_SS_EEEEENS5_IJNS4_10UnderscoreESV_SV_EEEEENS4_13SM90_TMA_LOADENS4_14ComposedLayoutINS4_7SwizzleILi3ELi4ELi3EEENS4_18smem_ptr_flag_bitsILi16EEENSR_INS5_IJSE_NSA_ILi8EEEEEENS5_IJSB_SE_EEEEEEEvNS4_8identityESY_NSZ_IS11_S13_NSR_INS5_IJS14_SE_EEENS5_IJSE_SB_EEEEEEEvS19_EENS_8epilogue10collective18CollectiveEpilogueINS1F_23Sm100TmaWarpSpecializedILi3ELi2ELi16ELb1ELb0EEEJSF_NS5_IJNSR_ISE_SB_EENSR_INSA_ILi32EEESB_EEEEESG_SI_SG_SI_NS1F_6fusion15FusionCallbacksIS1J_NS1O_17LinearCombinationISG_fSG_fLNS_15FloatRoundStyleE2EEESF_S1N_JEEENS4_5SM1004TMEM4LOAD26SM100_TMEM_LOAD_16dp256b4xESY_NSZ_INS10_ILi2ELi4ELi3EEES13_NSR_INS5_IJS14_S1L_EEENS5_IJS1L_SB_EEEEEEENS4_17SM75_U32x4_LDSM_NENS4_14SM90_TMA_STOREES22_NS4_17SM90_U32x4_STSM_NENS4_39AutoVectorizingCopyWithAssumedAlignmentILi128EEEEEEvvEEEEvNT_6ParamsE)
        .other          _ZN7cutlass13device_kernelINS_4gemm6kernel13GemmUniversalIN4cute5tupleIJiiiiEEENS1_10collective13CollectiveMmaINS1_35MainloopSm100TmaUmmaWarpSpecializedILi13ELi2ELi4ENS5_IJNS4_1CILi1EEESB_SB_EEEEENS5_IJNSA_ILi64EEESE_SE_EEENS_10bfloat16_tENS5_IJSB_llEEESG_NS5_IJlSB_lEEENS4_8TiledMMAINS4_8MMA_AtomIJNS4_20SM100_MMA_F16BF16_SSISG_SG_fLi64ELi64ELNS4_4UMMA5MajorE1ELSN_0ELNSM_7ScaleInE0ELSO_0EEEEEENS4_6LayoutISC_NS5_IJNSA_ILi0EEESS_SS_EEEEENS5_IJNS4_10UnderscoreESV_SV_EEEEENS4_13SM90_TMA_LOADENS4_14ComposedLayoutINS4_7SwizzleILi3ELi4ELi3EEENS4_18smem_ptr_flag_bitsILi16EEENSR_INS5_IJSE_NSA_ILi8EEEEEENS5_IJSB_SE_EEEEEEEvNS4_8identityESY_NSZ_IS11_S13_NSR_INS5_IJS14_SE_EEENS5_IJSE_SB_EEEEEEEvS19_EENS_8epilogue10collective18CollectiveEpilogueINS1F_23Sm100TmaWarpSpecializedILi3ELi2ELi16ELb1ELb0EEEJSF_NS5_IJNSR_ISE_SB_EENSR_INSA_ILi32EEESB_EEEEESG_SI_SG_SI_NS1F_6fusion15FusionCallbacksIS1J_NS1O_17LinearCombinationISG_fSG_fLNS_15FloatRoundStyleE2EEESF_S1N_JEEENS4_5SM1004TMEM4LOAD26SM100_TMEM_LOAD_16dp256b4xESY_NSZ_INS10_ILi2ELi4ELi3EEES13_NSR_INS5_IJS14_S1L_EEENS5_IJS1L_SB_EEEEEEENS4_17SM75_U32x4_LDSM_NENS4_14SM90_TMA_STOREES22_NS4_17SM90_U32x4_STSM_NENS4_39AutoVectorizingCopyWithAssumedAlignmentILi128EEEEEEvvEEEEvNT_6ParamsE,@"STO_CUDA_ENTRY STV_DEFAULT"
_ZN7cutlass13device_kernelINS_4gemm6kernel13GemmUniversalIN4cute5tupleIJiiiiEEENS1_10collective13CollectiveMmaINS1_35MainloopSm100TmaUmmaWarpSpecializedILi13ELi2ELi4ENS5_IJNS4_1CILi1EEESB_SB_EEEEENS5_IJNSA_ILi64EEESE_SE_EEENS_10bfloat16_tENS5_IJSB_llEEESG_NS5_IJlSB_lEEENS4_8TiledMMAINS4_8MMA_AtomIJNS4_20SM100_MMA_F16BF16_SSISG_SG_fLi64ELi64ELNS4_4UMMA5MajorE1ELSN_0ELNSM_7ScaleInE0ELSO_0EEEEEENS4_6LayoutISC_NS5_IJNSA_ILi0EEESS_SS_EEEEENS5_IJNS4_10UnderscoreESV_SV_EEEEENS4_13SM90_TMA_LOADENS4_14ComposedLayoutINS4_7SwizzleILi3ELi4ELi3EEENS4_18smem_ptr_flag_bitsILi16EEENSR_INS5_IJSE_NSA_ILi8EEEEEENS5_IJSB_SE_EEEEEEEvNS4_8identityESY_NSZ_IS11_S13_NSR_INS5_IJS14_SE_EEENS5_IJSE_SB_EEEEEEEvS19_EENS_8epilogue10collective18CollectiveEpilogueINS1F_23Sm100TmaWarpSpecializedILi3ELi2ELi16ELb1ELb0EEEJSF_NS5_IJNSR_ISE_SB_EENSR_INSA_ILi32EEESB_EEEEESG_SI_SG_SI_NS1F_6fusion15FusionCallbacksIS1J_NS1O_17LinearCombinationISG_fSG_fLNS_15FloatRoundStyleE2EEESF_S1N_JEEENS4_5SM1004TMEM4LOAD26SM100_TMEM_LOAD_16dp256b4xESY_NSZ_INS10_ILi2ELi4ELi3EEES13_NSR_INS5_IJS14_S1L_EEENS5_IJS1L_SB_EEEEEEENS4_17SM75_U32x4_LDSM_NENS4_14SM90_TMA_STOREES22_NS4_17SM90_U32x4_STSM_NENS4_39AutoVectorizingCopyWithAssumedAlignmentILi128EEEEEEvvEEEEvNT_6ParamsE:
[----:B------:R-:W1:Y:S01]  /*0000*/  LDC R1, c[0x0][0x37c] ;  /* 0x0000df00ff017b82 */ /* 0x000e620000000800 */
[----:B------:R-:W2:Y:S01]  /*0010*/  S2R R70, SR_TID.X ;  /* 0x0000000000467919 */ /* 0x000ea20000002100 */
[----:B------:R-:W3:Y:S01]  /*0020*/  LDCU.64 UR4, c[0x0][0x890] ;  /* 0x00011200ff0477ac */ /* 0x000ee20008000a00 */
[----:B------:R-:W-:Y:S02]  /*0030*/  PRMT R60, RZ, 0x7610, R60 ;  /* 0x00007610ff3c7816 */ /* 0x000fe4000000003c */
[----:B------:R-:W-:Y:S01]  /*0040*/  ELECT P5, URZ, PT ;  /* 0x0000000000ff782f */ /* 0x000fe200038a0000 */
[----:B------:R-:W4:Y:S01]  /*0050*/  LDCU.64 UR46, c[0x0][0x358] ;  /* 0x00006b00ff2e77ac */ /* 0x000f220008000a00 */
[----:B---3--:R-:W-:-:S04]  /*0060*/  UISETP.NE.U32.AND UP0, UPT, UR4, URZ, UPT ;  /* 0x000000ff0400728c */ /* 0x008fc8000bf05070 */
[----:B------:R-:W-:Y:S01]  /*0070*/  UISETP.NE.AND.EX UP0, UPT, UR5, URZ, UPT, UP0 ;  /* 0x000000ff0500728c */ /* 0x000fe2000bf05300 */
[----:B--2---:R-:W-:-:S05]  /*0080*/  SHF.R.U32.HI R65, RZ, 0x5, R70 ;  /* 0x00000005ff417819 */ /* 0x004fca0000011646 */
[----:B------:R-:W2:Y:S02]  /*0090*/  SHFL.IDX PT, R0, R65, RZ, 0x1f ;  /* 0x00001fff41007589 */ /* 0x000ea400000e0000 */
[----:B--2---:R-:W-:Y:S01]  /*00a0*/  R2UR UR8, R0 ;  /* 0x00000000000872ca */ /* 0x004fe200000e0000 */
[----:B-1--4-:R-:W-:-:S14]  /*00b0*/  BRA.U UP0, `(.L_x_0) ;  /* 0x00000001002c7547 */ /* 0x012fdc000b800000 */
[----:B------:R-:W1:Y:S02]  /*00c0*/  LDCU.64 UR6, c[0x0][0x888] ;  /* 0x00011100ff0677ac */ /* 0x000e640008000a00 */
[----:B-1----:R-:W-:-:S04]  /*00d0*/  UISETP.NE.U32.AND UP0, UPT, UR6, URZ, UPT ;  /* 0x000000ff0600728c */ /* 0x002fc8000bf05070 */
[----:B------:R-:W-:-:S09]  /*00e0*/  UISETP.NE.AND.EX UP0, UPT, UR7, URZ, UPT, UP0 ;  /* 0x000000ff0700728c */ /* 0x000fd2000bf05300 */
[----:B------:R-:W-:Y:S05]  /*00f0*/  BRA.U !UP0, `(.L_x_1) ;  /* 0x0000000108107547 */ /* 0x000fea000b800000 */
[----:B------:R-:W1:Y:S02]  /*0100*/  LDC.64 R2, c[0x0][0x888] ;  /* 0x00022200ff027b82 */ /* 0x000e640000000a00 */
[----:B-1----:R1:W5:Y:S01]  /*0110*/  LDG.E R35, desc[UR46][R2.64] ;  /* 0x0000002e02237981 */ /* 0x002362000c1e1900 */
[----:B------:R-:W-:Y:S01]  /*0120*/  HFMA2 R60, -RZ, RZ, 0, 5.9604644775390625e-08 ;  /* 0x00000001ff3c7431 */ /* 0x000fe200000001ff */
[----:B------:R-:W-:Y:S05]  /*0130*/  BRA `(.L_x_0) ;  /* 0x00000000000c7947 */ /* 0x000fea0003800000 */
.L_x_1:
[----:B------:R-:W1:Y:S01]  /*0140*/  LDCU UR6, c[0x0][0x880] ;  /* 0x00011000ff0677ac */ /* 0x000e620008000800 */
[----:B------:R-:W-:Y:S01]  /*0150*/  HFMA2 R60, -RZ, RZ, 0, 5.9604644775390625e-08 ;  /* 0x00000001ff3c7431 */ /* 0x000fe200000001ff */
[----:B-1----:R-:W-:-:S07]  /*0160*/  MOV R35, UR6 ;  /* 0x0000000600237c02 */ /* 0x002fce0008000f00 */
.L_x_0:
[----:B------:R-:W2:Y:S02]  /*0170*/  LDCU.64 UR6, c[0x0][0x8b0] ;  /* 0x00011600ff0677ac */ /* 0x000ea40008000a00 */
[----:B--2---:R-:W-:-:S04]  /*0180*/  UISETP.NE.U32.AND UP0, UPT, UR6, URZ, UPT ;  /* 0x000000ff0600728c */ /* 0x004fc8000bf05070 */
[----:B------:R-:W-:-:S09]  /*0190*/  UISETP.NE.AND.EX UP0, UPT, UR7, URZ, UPT, UP0 ;  /* 0x000000ff0700728c */ /* 0x000fd2000bf05300 */
[----:B------:R-:W-:Y:S05]  /*01a0*/  BRA.U UP0, `(.L_x_2) ;  /* 0x0000000100247547 */ /* 0x000fea000b800000 */
[----:B------:R-:W2:Y:S02]  /*01b0*/  LDCU.64 UR6, c[0x0][0x8a8] ;  /* 0x00011500ff0677ac */ /* 0x000ea40008000a00 */
[----:B--2---:R-:W-:-:S04]  /*01c0*/  UISETP.NE.U32.AND UP0, UPT, UR6, URZ, UPT ;  /* 0x000000ff0600728c */ /* 0x004fc8000bf05070 */
[----:B------:R-:W-:-:S09]  /*01d0*/  UISETP.NE.AND.EX UP0, UPT, UR7, URZ, UPT, UP0 ;  /* 0x000000ff0700728c */ /* 0x000fd2000bf05300 */
[----:B------:R-:W-:Y:S05]  /*01e0*/  BRA.U !UP0, `(.L_x_3) ;  /* 0x00000001080c7547 */ /* 0x000fea000b800000 */
[----:B-1----:R-:W1:Y:S02]  /*01f0*/  LDC.64 R2, c[0x0][0x8a8] ;  /* 0x00022a00ff027b82 */ /* 0x002e640000000a00 */
[----:B-1----:R2:W5:Y:S01]  /*0200*/  LDG.E R33, desc[UR46][R2.64] ;  /* 0x0000002e02217981 */ /* 0x002562000c1e1900 */
[----:B------:R-:W-:Y:S05]  /*0210*/  BRA `(.L_x_2) ;  /* 0x0000000000087947 */ /* 0x000fea0003800000 */
.L_x_3:
[----:B------:R-:W2:Y:S02]  /*0220*/  LDCU UR6, c[0x0][0x8a0] ;  /* 0x00011400ff0677ac */ /* 0x000ea40008000800 */
[----:B--2---:R-:W-:Y:S02]  /*0230*/  MOV R33, UR6 ;  /* 0x0000000600217c02 */ /* 0x004fe40008000f00 */
.L_x_2:
[----:B------:R-:W-:Y:S01]  /*0240*/  IMAD.U32 R0, RZ, RZ, UR8 ;  /* 0x00000008ff007e24 */ /* 0x000fe2000f8e00ff */
[----:B------:R-:W-:Y:S04]  /*0250*/  BSSY.RECONVERGENT B0, `(.L_x_4) ;  /* 0x000000c000007945 */ /* 0x000fe80003800200 */
[C---:B------:R-:W-:Y:S02]  /*0260*/  ISETP.NE.OR P1, PT, R0.reuse, 0x1, !P5 ;  /* 0x000000010000780c */ /* 0x040fe40006f25670 */
[----:B------:R-:W-:-:S11]  /*0270*/  ISETP.NE.OR P0, PT, R0, 0x3, !P5 ;  /* 0x000000030000780c */ /* 0x000fd60006f05670 */
[----:B------:R-:W-:Y:S05]  /*0280*/  @P1 BRA `(.L_x_5) ;  /* 0x0000000000201947 */ /* 0x000fea0003800000 */
[----:B------:R-:W3:Y:S02]  /*0290*/  LDCU.64 UR6, c[0x0][0x348] ;  /* 0x00006900ff0677ac */ /* 0x000ee40008000a00 */
[----:B---3--:R-:W-:Y:S02]  /*02a0*/  UIADD3 UR10, UP1, UPT, UR6, 0x80, URZ ;  /* 0x00000080060a7890 */ /* 0x008fe4000ff3e0ff */
[----:B------:R-:W-:Y:S02]  /*02b0*/  UIADD3 UR6, UP0, UPT, UR6, 0x180, URZ ;  /* 0x0000018006067890 */ /* 0x000fe4000ff1e0ff */
[----:B------:R-:W-:Y:S02]  /*02c0*/  UIADD3.X UR11, UPT, UPT, URZ, UR7, URZ, UP1, !UPT ;  /* 0x00000007ff0b7290 */ /* 0x000fe40008ffe4ff */
[----:B------:R-:W-:-:S07]  /*02d0*/  UIADD3.X UR7, UPT, UPT, URZ, UR7, URZ, UP0, !UPT ;  /* 0x00000007ff077290 */ /* 0x000fce00087fe4ff */
[----:B------:R3:W-:Y:S02]  /*02e0*/  UTMACCTL.PF [UR10] ;  /* 0x000000000a0079b9 */ /* 0x0007e40008040000 */
[----:B------:R3:W-:Y:S02]  /*02f0*/  UTMACCTL.PF [UR6] ;  /* 0x00000000060079b9 */ /* 0x0007e40008040000 */
[----:B---3--:R-:W-:Y:S01]  /*0300*/  NOP ;  /* 0x0000000000007918 */ /* 0x008fe20000000000 */
.L_x_5:
[----:B------:R-:W-:Y:S05]  /*0310*/  BSYNC.RECONVERGENT B0 ;  /* 0x0000000000007941 */ /* 0x000fea0003800200 */
.L_x_4:
[----:B------:R-:W-:Y:S04]  /*0320*/  BSSY.RECONVERGENT B0, `(.L_x_6) ;  /* 0x000000a000007945 */ /* 0x000fe80003800200 */
        /* <DEDUP_REMOVED lines=9> */
.L_x_7:
[----:B------:R-:W-:Y:S05]  /*03c0*/  BSYNC.RECONVERGENT B0 ;  /* 0x0000000000007941 */ /* 0x000fea0003800200 */
.L_x_6:
[----:B------:R-:W3:Y:S01]  /*03d0*/  LDCU.64 UR6, c[0x0][0x888] ;  /* 0x00011100ff0677ac */ /* 0x000ee20008000a00 */
[----:B------:R-:W-:Y:S02]  /*03e0*/  UISETP.EQ.U32.AND UP1, UPT, UR4, URZ, UPT ;  /* 0x000000ff0400728c */ /* 0x000fe4000bf22070 */
[----:B------:R-:W-:Y:S02]  /*03f0*/  UPLOP3.LUT UP2, UPT, UPT, UPT, UPT, 0x80, 0x8 ;  /* 0x000000000008789c */ /* 0x000fe40003f4f070 */
[----:B---3--:R-:W-:-:S04]  /*0400*/  UISETP.NE.U32.AND UP0, UPT, UR6, URZ, UPT ;  /* 0x000000ff0600728c */ /* 0x008fc8000bf05070 */
[----:B------:R-:W-:-:S04]  /*0410*/  UISETP.NE.AND.EX UP0, UPT, UR7, URZ, UPT, UP0 ;  /* 0x000000ff0700728c */ /* 0x000fc8000bf05300 */
[----:B------:R-:W-:-:S04]  /*0420*/  UISETP.EQ.OR.EX UP3, UPT, UR5, URZ, !UP0, UP1 ;  /* 0x000000ff0500728c */ /* 0x000fc8000c762710 */
[----:B------:R-:W-:-:S05]  /*0430*/  UP2UR UR53, UPR, URZ, 0x8 ;  /* 0x00000008ff357883 */ /* 0x000fca0008000000 */
[----:B------:R-:W-:Y:S07]  /*0440*/  BRA.U !UP3, `(.L_x_8) ;  /* 0x000000010b207547 */ /* 0x000fee000b800000 */
[----:B------:R-:W-:Y:S01]  /*0450*/  UISETP.NE.U32.AND UP2, UPT, UR4, URZ, UPT ;  /* 0x000000ff0400728c */ /* 0x000fe2000bf45070 */
[----:B-----5:R-:W-:Y:S01]  /*0460*/  FSETP.NEU.AND P0, PT, R35, RZ, PT ;  /* 0x000000ff2300720b */ /* 0x020fe20003f0d000 */
[----:B------:R-:W-:Y:S02]  /*0470*/  USEL UR4, URZ, 0xffffffff, UP0 ;  /* 0xffffffffff047887 */ /* 0x000fe40008000000 */
[----:B------:R-:W-:-:S10]  /*0480*/  UISETP.NE.AND.EX UP2, UPT, UR5, URZ, UPT, UP2 ;  /* 0x000000ff0500728c */ /* 0x000fd4000bf45320 */
[----:B------:R-:W-:Y:S01]  /*0490*/  VOTEU.ANY UP1, P0 ;  /* 0x0000000000ff7886 */ /* 0x000fe20000020100 */
[----:B------:R-:W-:-:S04]  /*04a0*/  @!UP2 USEL UR4, URZ, 0xffffffff, UP1 ;  /* 0xffffffffff04a887 */ /* 0x000fc80008800000 */
[----:B------:R-:W-:-:S04]  /*04b0*/  ULOP3.LUT UR4, UR4, 0x1, URZ, 0xc0, !UPT ;  /* 0x0000000104047892 */ /* 0x000fc8000f8ec0ff */
[----:B------:R-:W-:-:S11]  /*04c0*/  UISETP.NE.U32.AND UP2, UPT, UR4, 0x1, UPT ;  /* 0x000000010400788c */ /* 0x000fd6000bf45070 */
.L_x_8:
[----:B-12---:R-:W1:Y:S01]  /*04d0*/  SHFL.IDX PT, R2, R65, RZ, 0x1f ;  /* 0x00001fff41027589 */ /* 0x006e6200000e0000 */
[----:B------:R-:W-:-:S04]  /*04e0*/  UISETP.NE.AND UP1, UPT, UR8, 0x2, UPT ;  /* 0x000000020800788c */ /* 0x000fc8000bf25270 */
[----:B------:R-:W-:Y:S01]  /*04f0*/  USEL UR6, URZ, 0x1, UP1 ;  /* 0x00000001ff067887 */ /* 0x000fe20008800000 */
[----:B-1----:R-:W-:-:S13]  /*0500*/  ISETP.NE.AND P0, PT, R2, RZ, PT ;  /* 0x000000ff0200720c */ /* 0x002fda0003f05270 */
[----:B------:R-:W-:Y:S05]  /*0510*/  @P0 BRA `(.L_x_9) ;  /* 0x00000000009c0947 */ /* 0x000fea0003800000 */
[----:B------:R-:W-:Y:S01]  /*0520*/  ELECT P0, URZ, PT ;  /* 0x0000000000ff782f */ /* 0x000fe20003800000 */
[----:B------:R-:W-:-:S12]  /*0530*/  BSSY.RECONVERGENT B0, `(.L_x_9) ;  /* 0x0000025000007945 */ /* 0x000fd80003800200 */
[----:B------:R-:W-:Y:S05]  /*0540*/  @!P0 BRA `(.L_x_10) ;  /* 0x00000000008c8947 */ /* 0x000fea0003800000 */
[----:B------:R-:W1:Y:S01]  /*0550*/  S2UR UR5, SR_CgaCtaId ;  /* 0x00000000000579c3 */ /* 0x000e620000008800 */
[----:B------:R-:W-:Y:S01]  /*0560*/  UMOV UR7, 0x400 ;  /* 0x0000040000077882 */ /* 0x000fe20000000000 */
[----:B------:R-:W-:Y:S02]  /*0570*/  UMOV UR4, 0x1 ;  /* 0x0000000100047882 */ /* 0x000fe40000000000 */
[----:B------:R-:W-:-:S04]  /*0580*/  UIADD3 UR10, UPT, UPT, -UR4, 0x100000, URZ ;  /* 0x00100000040a7890 */ /* 0x000fc8000fffe1ff */
[----:B------:R-:W-:Y:S02]  /*0590*/  USHF.L.U32 UR11, UR10, 0xb, URZ ;  /* 0x0000000b0a0b7899 */ /* 0x000fe400080006ff */
[----:B------:R-:W-:Y:S02]  /*05a0*/  USHF.L.U32 UR10, UR10, 0x1, URZ ;  /* 0x000000010a0a7899 */ /* 0x000fe400080006ff */
[----:B-1----:R-:W-:Y:S01]  /*05b0*/  ULEA UR5, UR5, UR7, 0x18 ;  /* 0x0000000705057291 */ /* 0x002fe2000f8ec0ff */
[----:B------:R-:W1:Y:S11]  /*05c0*/  FENCE.VIEW.ASYNC.S ;  /* 0x00000000000073c6 */ /* 0x000e760000000000 */
[----:B-1----:R1:W2:Y:S01]  /*05d0*/  SYNCS.EXCH.64 URZ, [UR5], UR10 ;  /* 0x0000000a05ff75b2 */ /* 0x0022a20008000100 */
[----:B------:R1:W3:Y:S01]  /*05e0*/  SYNCS.EXCH.64 URZ, [UR5+0x68], UR10 ;  /* 0x0000680a05ff75b2 */ /* 0x0002e20008000100 */
[----:B------:R1:W4:Y:S01]  /*05f0*/  SYNCS.EXCH.64 URZ, [UR5+0x8], UR10 ;  /* 0x0000080a05ff75b2 */ /* 0x0003220008000100 */
[----:B------:R1:W1:Y:S01]  /*0600*/  SYNCS.EXCH.64 URZ, [UR5+0x70], UR10 ;  /* 0x0000700a05ff75b2 */ /* 0x0002620008000100 */
        /* <DEDUP_REMOVED lines=22> */
[----:B--234-:R-:W-:Y:S01]  /*0770*/  NOP ;  /* 0x0000000000007918 */ /* 0x01cfe20000000000 */
.L_x_10:
[----:B-1----:R-:W-:Y:S05]  /*0780*/  BSYNC.RECONVERGENT B0 ;  /* 0x0000000000007941 */ /* 0x002fea0003800200 */
.L_x_9:
[----:B------:R-:W1:Y:S01]  /*0790*/  SHFL.IDX PT, R2, R65, RZ, 0x1f ;  /* 0x00001fff41027589 */ /* 0x000e6200000e0000 */
[----:B------:R-:W-:Y:S01]  /*07a0*/  NOP ;  /* 0x0000000000007918 */ /* 0x000fe20000000000 */
[----:B-1----:R-:W-:-:S13]  /*07b0*/  ISETP.NE.AND P0, PT, R2, 0x1, PT ;  /* 0x000000010200780c */ /* 0x002fda0003f05270 */
[----:B------:R-:W-:Y:S05]  /*07c0*/  @P0 BRA `(.L_x_11) ;  /* 0x0000000000500947 */ /* 0x000fea0003800000 */
[----:B------:R-:W1:Y:S01]  /*07d0*/  S2UR UR7, SR_CgaCtaId ;  /* 0x00000000000779c3 */ /* 0x000e620000008800 */
[----:B------:R-:W-:Y:S01]  /*07e0*/  UMOV UR9, 0x400 ;  /* 0x0000040000097882 */ /* 0x000fe20000000000 */
[----:B------:R-:W-:Y:S01]  /*07f0*/  UMOV UR5, 0x20 ;  /* 0x0000002000057882 */ /* 0x000fe20000000000 */
[----:B------:R-:W-:Y:S01]  /*0800*/  UMOV UR4, 0x80 ;  /* 0x0000008000047882 */ /* 0x000fe20000000000 */
[----:B------:R-:W-:-:S04]  /*0810*/  UIADD3 UR10, UPT, UPT, -UR5, 0x100000, URZ ;  /* 0x00100000050a7890 */ /* 0x000fc8000fffe1ff */
[----:B------:R-:W-:Y:S02]  /*0820*/  USHF.L.U32 UR11, UR10, 0xb, URZ ;  /* 0x0000000b0a0b7899 */ /* 0x000fe400080006ff */
[----:B------:R-:W-:Y:S02]  /*0830*/  USHF.L.U32 UR10, UR10, 0x1, URZ ;  /* 0x000000010a0a7899 */ /* 0x000fe400080006ff */
[----:B------:R-:W-:-:S04]  /*0840*/  UIADD3 UR4, UPT, UPT, -UR4, 0x100000, URZ ;  /* 0x0010000004047890 */ /* 0x000fc8000fffe1ff */
[----:B------:R-:W-:Y:S02]  /*0850*/  USHF.L.U32 UR5, UR4, 0xb, URZ ;  /* 0x0000000b04057899 */ /* 0x000fe400080006ff */
[----:B------:R-:W-:Y:S01]  /*0860*/  USHF.L.U32 UR4, UR4, 0x1, URZ ;  /* 0x0000000104047899 */ /* 0x000fe200080006ff */
[----:B------:R-:W-:Y:S01]  /*0870*/  ELECT P0, URZ, PT ;  /* 0x0000000000ff782f */ /* 0x000fe20003800000 */
[----:B-1----:R-:W-:Y:S01]  /*0880*/  ULEA UR7, UR7, UR9, 0x18 ;  /* 0x0000000907077291 */ /* 0x002fe2000f8ec0ff */
[----:B------:R-:W1:Y:S11]  /*0890*/  FENCE.VIEW.ASYNC.S ;  /* 0x00000000000073c6 */ /* 0x000e760000000000 */
[----:B-1----:R1:W2:Y:S01]  /*08a0*/  SYNCS.EXCH.64 URZ, [UR7+0xd0], UR10 ;  /* 0x0000d00a07ff75b2 */ /* 0x0022a20008000100 */
[----:B------:R1:W3:Y:S01]  /*08b0*/  SYNCS.EXCH.64 URZ, [UR7+0xe8], UR4 ;  /* 0x0000e80407ff75b2 */ /* 0x0002e20008000100 */
[----:B------:R1:W4:Y:S01]  /*08c0*/  SYNCS.EXCH.64 URZ, [UR7+0xd8], UR10 ;  /* 0x0000d80a07ff75b2 */ /* 0x0003220008000100 */
[----:B------:R1:W1:Y:S01]  /*08d0*/  SYNCS.EXCH.64 URZ, [UR7+0xf0], UR4 ;  /* 0x0000f00407ff75b2 */ /* 0x0002620008000100 */
[----:B------:R1:W1:Y:S01]  /*08e0*/  SYNCS.EXCH.64 URZ, [UR7+0xe0], UR10 ;  /* 0x0000e00a07ff75b2 */ /* 0x0002620008000100 */
[----:B------:R1:W1:Y:S01]  /*08f0*/  SYNCS.EXCH.64 URZ, [UR7+0xf8], UR4 ;  /* 0x0000f80407ff75b2 */ /* 0x0002620008000100 */
[----:B------:R-:W-:Y:S01]  /*0900*/  NOP ;  /* 0x0000000000007918 */ /* 0x000fe20000000000 */
.L_x_11:
[----:B------:R-:W2:Y:S01]  /*0910*/  SHFL.IDX PT, R2, R65, RZ, 0x1f ;  /* 0x00001fff41027589 */ /* 0x000ea200000e0000 */
[----:B------:R-:W-:Y:S01]  /*0920*/  NOP ;  /* 0x0000000000007918 */ /* 0x000fe20000000000 */
[----:B--2---:R-:W-:-:S13]  /*0930*/  ISETP.NE.AND P0, PT, R2, 0x3, PT ;  /* 0x000000030200780c */ /* 0x004fda0003f05270 */
[----:B------:R-:W-:Y:S05]  /*0940*/  @P0 BRA `(.L_x_12) ;  /* 0x0000000000300947 */ /* 0x000fea0003800000 */
[----:B-1----:R-:W1:Y:S01]  /*0950*/  S2UR UR5, SR_CgaCtaId ;  /* 0x00000000000579c3 */ /* 0x002e620000008800 */
[----:B------:R-:W-:Y:S01]  /*0960*/  UMOV UR7, 0x400 ;  /* 0x0000040000077882 */ /* 0x000fe20000000000 */
[----:B------:R-:W-:Y:S01]  /*0970*/  UMOV UR4, 0x20 ;  /* 0x0000002000047882 */ /* 0x000fe20000000000 */
[----:B------:R-:W-:Y:S01]  /*0980*/  ELECT P0, URZ, PT ;  /* 0x0000000000ff782f */ /* 0x000fe20003800000 */
[----:B------:R-:W-:-:S04]  /*0990*/  UIADD3 UR10, UPT, UPT, -UR4, 0x100000, URZ ;  /* 0x00100000040a7890 */ /* 0x000fc8000fffe1ff */
[----:B------:R-:W-:Y:S02]  /*09a0*/  USHF.L.U32 UR11, UR10, 0xb, URZ ;  /* 0x0000000b0a0b7899 */ /* 0x000fe400080006ff */
[----:B------:R-:W-:Y:S02]  /*09b0*/  USHF.L.U32 UR10, UR10, 0x1, URZ ;  /* 0x000000010a0a7899 */ /* 0x000fe400080006ff */
[----:B-1----:R-:W-:Y:S01]  /*09c0*/  ULEA UR5, UR5, UR7, 0x18 ;  /* 0x0000000705057291 */ /* 0x002fe2000f8ec0ff */
[----:B------:R-:W1:Y:S11]  /*09d0*/  FENCE.VIEW.ASYNC.S ;  /* 0x00000000000073c6 */ /* 0x000e760000000000 */
[----:B-1----:R2:W1:Y:S01]  /*09e0*/  SYNCS.EXCH.64 URZ, [UR5+0x100], UR10 ;  /* 0x0001000a05ff75b2 */ /* 0x0024620008000100 */
[----:B------:R2:W1:Y:S02]  /*09f0*/  SYNCS.EXCH.64 URZ, [UR5+0x108], UR10 ;  /* 0x0001080a05ff75b2 */ /* 0x0004640008000100 */
[----:B--2---:R-:W-:Y:S01]  /*0a00*/  NOP ;  /* 0x0000000000007918 */ /* 0x004fe20000000000 */
.L_x_12:
[----:B------:R-:W2:Y:S01]  /*0a10*/  SHFL.IDX PT, R2, R65, RZ, 0x1f ;  /* 0x00001fff41027589 */ /* 0x000ea200000e0000 */
[----:B------:R-:W-:Y:S01]  /*0a20*/  NOP ;  /* 0x0000000000007918 */ /* 0x000fe20000000000 */
[----:B--2---:R-:W-:-:S13]  /*0a30*/  ISETP.NE.AND P0, PT, R2, 0x4, PT ;  /* 0x000000040200780c */ /* 0x004fda0003f05270 */
[----:B------:R-:W-:Y:S05]  /*0a40*/  @P0 BRA `(.L_x_13) ;  /* 0x00000000004c0947 */ /* 0x000fea0003800000 */
[----:B-1----:R-:W1:Y:S01]  /*0a50*/  S2UR UR5, SR_CgaCtaId ;  /* 0x00000000000579c3 */ /* 0x002e620000008800 */
[----:B------:R-:W-:Y:S01]  /*0a60*/  UMOV UR9, 0x100 ;  /* 0x0000010000097882 */ /* 0x000fe20000000000 */
[----:B------:R-:W-:Y:S01]  /*0a70*/  UMOV UR7, 0x400 ;  /* 0x0000040000077882 */ /* 0x000fe20000000000 */
[----:B------:R-:W-:Y:S01]  /*0a80*/  USEL UR9, UR9, 0xe0, UP2 ;  /* 0x000000e009097887 */ /* 0x000fe20009000000 */
[----:B------:R-:W-:Y:S01]  /*0a90*/  UMOV UR4, 0x1 ;  /* 0x0000000100047882 */ /* 0x000fe20000000000 */
[----:B------:R-:W-:Y:S01]  /*0aa0*/  ELECT P0, URZ, PT ;  /* 0x0000000000ff782f */ /* 0x000fe20003800000 */
[----:B------:R-:W-:-:S04]  /*0ab0*/  UIADD3 UR10, UPT, UPT, -UR4, 0x100000, URZ ;  /* 0x00100000040a7890 */ /* 0x000fc8000fffe1ff */
[----:B------:R-:W-:Y:S02]  /*0ac0*/  USHF.L.U32 UR11, UR10, 0xb, URZ ;  /* 0x0000000b0a0b7899 */ /* 0x000fe400080006ff */
[----:B------:R-:W-:Y:S02]  /*0ad0*/  USHF.L.U32 UR10, UR10, 0x1, URZ ;  /* 0x000000010a0a7899 */ /* 0x000fe400080006ff */
[----:B------:R-:W-:-:S04]  /*0ae0*/  UIADD3 UR12, UPT, UPT, -UR9, 0x100000, URZ ;  /* 0x00100000090c7890 */ /* 0x000fc8000fffe1ff */
[----:B------:R-:W-:Y:S02]  /*0af0*/  USHF.L.U32 UR13, UR12, 0xb, URZ ;  /* 0x0000000b0c0d7899 */ /* 0x000fe400080006ff */
[----:B------:R-:W-:Y:S02]  /*0b00*/  USHF.L.U32 UR12, UR12, 0x1, URZ ;  /* 0x000000010c0c7899 */ /* 0x000fe400080006ff */
[----:B-1----:R-:W-:Y:S01]  /*0b10*/  ULEA UR5, UR5, UR7, 0x18 ;  /* 0x0000000705057291 */ /* 0x002fe2000f8ec0ff */
[----:B------:R-:W1:Y:S11]  /*0b20*/  FENCE.VIEW.ASYNC.S ;  /* 0x00000000000073c6 */ /* 0x000e760000000000 */
[----:B-1----:R2:W1:Y:S01]  /*0b30*/  SYNCS.EXCH.64 URZ, [UR5+0x110], UR10 ;  /* 0x0001100a05ff75b2 */ /* 0x0024620008000100 */
[----:B------:R2:W1:Y:S01]  /*0b40*/  SYNCS.EXCH.64 URZ, [UR5+0x120], UR12 ;  /* 0x0001200c05ff75b2 */ /* 0x0004620008000100 */
[----:B------:R2:W1:Y:S01]  /*0b50*/  SYNCS.EXCH.64 URZ, [UR5+0x118], UR10 ;  /* 0x0001180a05ff75b2 */ /* 0x0004620008000100 */
[----:B------:R2:W1:Y:S02]  /*0b60*/  SYNCS.EXCH.64 URZ, [UR5+0x128], UR12 ;  /* 0x0001280c05ff75b2 */ /* 0x0004640008000100 */
[----:B--2---:R-:W-:Y:S01]  /*0b70*/  NOP ;  /* 0x0000000000007918 */ /* 0x004fe20000000000 */
.L_x_13:
[----:B------:R-:W2:Y:S01]  /*0b80*/  SHFL.IDX PT, R2, R65, RZ, 0x1f ;  /* 0x00001fff41027589 */ /* 0x000ea200000e0000 */
[----:B------:R-:W-:Y:S01]  /*0b90*/  NOP ;  /* 0x0000000000007918 */ /* 0x000fe20000000000 */
[----:B--2---:R-:W-:-:S13]  /*0ba0*/  ISETP.NE.AND P0, PT, R2, 0x5, PT ;  /* 0x000000050200780c */ /* 0x004fda0003f05270 */
[----:B------:R-:W-:Y:S05]  /*0bb0*/  @P0 BRA `(.L_x_14) ;  /* 0x0000000000580947 */ /* 0x000fea0003800000 */
[----:B-1----:R-:W1:Y:S01]  /*0bc0*/  S2UR UR7, SR_CgaCtaId ;  /* 0x00000000000779c3 */ /* 0x002e620000008800 */
        /* <DEDUP_REMOVED lines=12> */
[----:B-1----:R2:W1:Y:S01]  /*0c90*/  SYNCS.EXCH.64 URZ, [UR7+0x130], UR10 ;  /* 0x0001300a07ff75b2 */ /* 0x0024620008000100 */
[----:B------:R2:W1:Y:S01]  /*0ca0*/  SYNCS.EXCH.64 URZ, [UR7+0x150], UR4 ;  /* 0x0001500407ff75b2 */ /* 0x0004620008000100 */
[----:B------:R2:W1:Y:S01]  /*0cb0*/  SYNCS.EXCH.64 URZ, [UR7+0x138], UR10 ;  /* 0x0001380a07ff75b2 */ /* 0x0004620008000100 */
[----:B------:R2:W1:Y:S01]  /*0cc0*/  SYNCS.EXCH.64 URZ, [UR7+0x158], UR4 ;  /* 0x0001580407ff75b2 */ /* 0x0004620008000100 */
[----:B------:R2:W1:Y:S01]  /*0cd0*/  SYNCS.EXCH.64 URZ, [UR7+0x140], UR10 ;  /* 0x0001400a07ff75b2 */ /* 0x0004620008000100 */
[----:B------:R2:W1:Y:S01]  /*0ce0*/  SYNCS.EXCH.64 URZ, [UR7+0x160], UR4 ;  /* 0x0001600407ff75b2 */ /* 0x0004620008000100 */
[----:B------:R2:W1:Y:S01]  /*0cf0*/  SYNCS.EXCH.64 URZ, [UR7+0x148], UR10 ;  /* 0x0001480a07ff75b2 */ /* 0x0004620008000100 */
[----:B------:R2:W1:Y:S02]  /*0d00*/  SYNCS.EXCH.64 URZ, [UR7+0x168], UR4 ;  /* 0x0001680407ff75b2 */ /* 0x0004640008000100 */
[----:B--2---:R-:W-:Y:S01]  /*0d10*/  NOP ;  /* 0x0000000000007918 */ /* 0x004fe20000000000 */
.L_x_14:
        /* <DEDUP_REMOVED lines=18> */
.L_x_15:
[----:B-1----:R-:W1:Y:S01]  /*0e40*/  S2UR UR5, SR_CTAID.X ;  /* 0x00000000000579c3 */ /* 0x002e620000002500 */
[----:B------:R-:W-:-:S05]  /*0e50*/  CS2R.32 R59, SR_CgaSize ;  /* 0x00000000003b7805 */ /* 0x000fca0000008a00 */
[----:B------:R-:W-:-:S05]  /*0e60*/  IMAD R59, R59, -0xa0, RZ ;  /* 0xffffff603b3b7824 */ /* 0x000fca00078e02ff */
[----:B------:R-:W-:-:S14]  /*0e70*/  R2UR UR9, R59 ;  /* 0x000000003b0972ca */ /* 0x000fdc00000e0000 */
[----:B------:R-:W2:Y:S01]  /*0e80*/  LDCU UR9, c[0x0][UR9+0x2b0] ;  /* 0x00005600090977ac */ /* 0x000ea20008000800 */
[----:B------:R-:W-:Y:S01]  /*0e90*/  NOP ;  /* 0x0000000000007918 */ /* 0x000fe20000000000 */
[----:B------:R-:W-:-:S05]  /*0ea0*/  CS2R.32 R59, SR_CgaSize ;  /* 0x00000000003b7805 */ /* 0x000fca0000008a00 */
[----:B------:R-:W-:-:S05]  /*0eb0*/  IMAD R59, R59, -0xa0, RZ ;  /* 0xffffff603b3b7824 */ /* 0x000fca00078e02ff */
[----:B------:R-:W-:-:S14]  /*0ec0*/  R2UR UR7, R59 ;  /* 0x000000003b0772ca */ /* 0x000fdc00000e0000 */
[----:B------:R-:W3:Y:S01]  /*0ed0*/  LDCU UR7, c[0x0][UR7+0x2b4] ;  /* 0x00005680070777ac */ /* 0x000ee20008000800 */
[----:B------:R-:W4:Y:S08]  /*0ee0*/  S2UR UR4, SR_CTAID.Y ;  /* 0x00000000000479c3 */ /* 0x000f300000002600 */
[----:B------:R-:W3:Y:S01]  /*0ef0*/  LDC R10, c[0x0][0xb24] ;  /* 0x0002c900ff0a7b82 */ /* 0x000ee20000000800 */
[----:B-1----:R-:W-:-:S02]  /*0f00*/  I2FP.F32.U32 R59, UR5 ;  /* 0x00000005003b7c45 */ /* 0x002fc40008201000 */
[----:B------:R-:W-:-:S05]  /*0f10*/  CS2R.32 R3, SR_CgaSize ;  /* 0x0000000000037805 */ /* 0x000fca0000008a00 */
[----:B------:R-:W-:-:S06]  /*0f20*/  IMAD R3, R3, -0xa0, RZ ;  /* 0xffffff6003037824 */ /* 0x000fcc00078e02ff */
[----:B------:R-:W1:Y:S01]  /*0f30*/  LDC R3, c[0x0][R3+0x2a0] ;  /* 0x0000a80003037b82 */ /* 0x000e620000000800 */
[----:B------:R-:W-:Y:S01]  /*0f40*/  MOV R21, UR5 ;  /* 0x0000000500157c02 */ /* 0x000fe20008000f00 */
[----:B--2---:R-:W-:Y:S01]  /*0f50*/  FMUL R59, R59, UR9 ;  /* 0x000000093b3b7c20 */ /* 0x004fe20008400000 */
[----:B----4-:R-:W-:Y:S02]  /*0f60*/  I2FP.F32.U32 R58, UR4 ;  /* 0x00000004003a7c45 */ /* 0x010fe40008201000 */
[----:B------:R-:W-:-:S05]  /*0f70*/  CS2R.32 R2, SR_CgaSize ;  /* 0x0000000000027805 */ /* 0x000fca0000008a00 */
[----:B------:R-:W-:-:S06]  /*0f80*/  IMAD R2, R2, -0xa0, RZ ;  /* 0xffffff6002027824 */ /* 0x000fcc00078e02ff */
[----:B------:R-:W2:Y:S01]  /*0f90*/  LDC R2, c[0x0][R2+0x2a4] ;  /* 0x0000a90002027b82 */ /* 0x000ea20000000800 */
[----:B------:R-:W-:Y:S01]  /*0fa0*/  MOV R20, UR4 ;  /* 0x0000000400147c02 */ /* 0x000fe20008000f00 */
[----:B------:R-:W4:Y:S01]  /*0fb0*/  F2I.U32.TRUNC.NTZ R59, R59 ;  /* 0x0000003b003b7305 */ /* 0x000f22000020f000 */
[----:B---3--:R-:W-:-:S05]  /*0fc0*/  FMUL R58, R58, UR7 ;  /* 0x000000073a3a7c20 */ /* 0x008fca0008400000 */
[----:B------:R-:W-:Y:S01]  /*0fd0*/  BAR.SYNC.DEFER_BLOCKING 0x0 ;  /* 0x0000000000007b1d */ /* 0x000fe20000010000 */
[----:B------:R-:W-:-:S05]  /*0fe0*/  ISETP.GE.AND P0, PT, R10, 0x1, PT ;  /* 0x000000010a00780c */ /* 0x000fca0003f06270 */
[----:B------:R-:W3:Y:S02]  /*0ff0*/  F2I.U32.TRUNC.NTZ R58, R58 ;  /* 0x0000003a003a7305 */ /* 0x000ee4000020f000 */
[----:B------:R-:W2:Y:S01]  /*1000*/  S2UR UR36, SR_CTAID.Z ;  /* 0x00000000002479c3 */ /* 0x000ea20000002700 */
[----:B----4-:R-:W-:-:S05]  /*1010*/  IADD3 R59, PT, PT, -R59, RZ, RZ ;  /* 0x000000ff3b3b7210 */ /* 0x010fca0007ffe1ff */
[----:B-1----:R-:W-:Y:S01]  /*1020*/  IMAD R59, R3, R59, UR5 ;  /* 0x00000005033b7e24 */ /* 0x002fe2000f8e023b */
[----:B---3--:R-:W-:-:S05]  /*1030*/  IADD3 R58, PT, PT, -R58, RZ, RZ ;  /* 0x000000ff3a3a7210 */ /* 0x008fca0007ffe1ff */
[----:B--2---:R-:W-:Y:S01]  /*1040*/  IMAD R58, R2, R58, UR4 ;  /* 0x00000004023a7e24 */ /* 0x004fe2000f8e023a */
[----:B------:R-:W-:Y:S06]  /*1050*/  @!P0 BRA `(.L_x_16) ;  /* 0x0000000000b88947 */ /* 0x000fec0003800000 */
[----:B------:R-:W1:Y:S01]  /*1060*/  LDC.64 R4, c[0x0][0xb18] ;  /* 0x0002c600ff047b82 */ /* 0x000e620000000a00 */
[----:B------:R-:W-:-:S07]  /*1070*/  ISETP.NE.AND P0, PT, R10, 0x1, PT ;  /* 0x000000010a00780c */ /* 0x000fce0003f05270 */
[----:B------:R-:W2:Y:S08]  /*1080*/  LDC R9, c[0x0][0xb0c] ;  /* 0x0002c300ff097b82 */ /* 0x000eb00000000800 */
[----:B------:R-:W3:Y:S08]  /*1090*/  LDC R12, c[0x0][0x370] ;  /* 0x0000dc00ff0c7b82 */ /* 0x000ef00000000800 */
[----:B------:R-:W4:Y:S01]  /*10a0*/  LDC R11, c[0x0][0x374] ;  /* 0x0000dd00ff0b7b82 */ /* 0x000f220000000800 */
[----:B-1----:R-:W-:-:S07]  /*10b0*/  ISETP.NE.AND P1, PT, R4, 0x1, PT ;  /* 0x000000010400780c */ /* 0x002fce0003f25270 */
[----:B------:R-:W3:Y:S01]  /*10c0*/  LDC.64 R6, c[0x0][0xb10] ;  /* 0x0002c400ff067b82 */ /* 0x000ee20000000a00 */
[----:B--2---:R-:W-:-:S07]  /*10d0*/  ISETP.NE.AND P2, PT, R9, 0x1, PT ;  /* 0x000000010900780c */ /* 0x004fce0003f45270 */
[----:B------:R-:W1:Y:S08]  /*10e0*/  LDC R8, c[0x0][0xb20] ;  /* 0x0002c800ff087b82 */ /* 0x000e700000000800 */
[----:B------:R-:W2:Y:S01]  /*10f0*/  LDC.64 R2, c[0x0][0xb28] ;  /* 0x0002ca00ff027b82 */ /* 0x000ea20000000a00 */
[----:B----4-:R-:W-:-:S04]  /*1100*/  IMAD.HI.U32 R13, R11, R5, RZ ;  /* 0x000000050b0d7227 */ /* 0x010fc800078e00ff */
[----:B------:R-:W-:-:S04]  /*1110*/  IMAD.HI.U32 R5, R20, R5, RZ ;  /* 0x0000000514057227 */ /* 0x000fc800078e00ff */
[----:B---3--:R-:W-:-:S05]  /*1120*/  IMAD.HI.U32 R14, R12, R6, RZ ;  /* 0x000000060c0e7227 */ /* 0x008fca00078e00ff */
[-C--:B------:R-:W-:Y:S01]  /*1130*/  @P2 SHF.R.U32.HI R12, RZ, R7.reuse, R14 ;  /* 0x00000007ff0c2219 */ /* 0x080fe2000001160e */
[----:B------:R-:W-:Y:S01]  /*1140*/  IMAD.HI.U32 R14, R21, R6, RZ ;  /* 0x00000006150e7227 */ /* 0x000fe200078e00ff */
[-C--:B-1----:R-:W-:Y:S02]  /*1150*/  @P1 SHF.R.U32.HI R11, RZ, R8.reuse, R13 ;  /* 0x00000008ff0b1219 */ /* 0x082fe4000001160d */
[----:B------:R-:W-:Y:S02]  /*1160*/  SHF.R.U32.HI R5, RZ, R8, R5 ;  /* 0x00000008ff057219 */ /* 0x000fe40000011605 */
[----:B------:R-:W-:Y:S02]  /*1170*/  SHF.R.U32.HI R14, RZ, R7, R14 ;  /* 0x00000007ff0e7219 */ /* 0x000fe4000001160e */
[----:B------:R-:W-:Y:S01]  /*1180*/  SEL R5, R20, R5, !P1 ;  /* 0x0000000514057207 */ /* 0x000fe20004800000 */
[----:B--2---:R-:W-:Y:S01]  /*1190*/  IMAD.HI.U32 R13, R11, R2, RZ ;  /* 0x000000020b0d7227 */ /* 0x004fe200078e00ff */
[----:B------:R-:W-:-:S03]  /*11a0*/  SEL R14, R21, R14, !P2 ;  /* 0x0000000e150e7207 */ /* 0x000fc60005000000 */
[----:B------:R-:W-:Y:S01]  /*11b0*/  IMAD.HI.U32 R6, R12, R2, RZ ;  /* 0x000000020c067227 */ /* 0x000fe200078e00ff */
[----:B------:R-:W-:-:S04]  /*11c0*/  @P0 SHF.R.U32.HI R11, RZ, R3, R13 ;  /* 0x00000003ff0b0219 */ /* 0x000fc8000001160d */
[----:B------:R-:W-:Y:S01]  /*11d0*/  @P0 SHF.R.U32.HI R12, RZ, R3, R6 ;  /* 0x00000003ff0c0219 */ /* 0x000fe20000011606 */
[----:B------:R-:W-:-:S04]  /*11e0*/  IMAD R11, R11, R10, RZ ;  /* 0x0000000a0b0b7224 */ /* 0x000fc800078e02ff */
[----:B------:R-:W-:Y:S01]  /*11f0*/  IMAD R6, R12, R10, RZ ;  /* 0x0000000a0c067224 */ /* 0x000fe200078e02ff */
[----:B------:R-:W-:-:S04]  /*1200*/  ISETP.GE.AND P1, PT, R5, R11, PT ;  /* 0x0000000b0500720c */ /* 0x000fc80003f26270 */
[----:B------:R-:W-:Y:S01]  /*1210*/  ISETP.GE.OR P1, PT, R14, R6, P1 ;  /* 0x000000060e00720c */ /* 0x000fe20000f26670 */
[----:B------:R-:W-:-:S05]  /*1220*/  IMAD.HI.U32 R6, R5, R2, RZ ;  /* 0x0000000205067227 */ /* 0x000fca00078e00ff */
[----:B------:R-:W-:-:S04]  /*1230*/  SHF.R.U32.HI R6, RZ, R3, R6 ;  /* 0x00000003ff067219 */ /* 0x000fc80000011606 */
[----:B------:R-:W-:-:S03]  /*1240*/  SEL R6, R5, R6, !P0 ;  /* 0x0000000605067207 */ /* 0x000fc60004000000 */
[----:B------:R-:W-:Y:S01]  /*1250*/  @!P1 IMAD.HI.U32 R7, R14, R2, RZ ;  /* 0x000000020e079227 */ /* 0x000fe200078e00ff */
[----:B------:R-:W-:-:S04]  /*1260*/  IADD3 R2, PT, PT, -R6, RZ, RZ ;  /* 0x000000ff06027210 */ /* 0x000fc80007ffe1ff */
[----:B------:R-:W-:Y:S01]  /*1270*/  @!P1 SHF.R.U32.HI R3, RZ, R3, R7 ;  /* 0x00000003ff039219 */ /* 0x000fe20000011607 */
[----:B------:R-:W-:Y:S01]  /*1280*/  IMAD R2, R10, R2, R5 ;  /* 0x000000020a027224 */ /* 0x000fe200078e0205 */
[----:B------:R-:W-:Y:S02]  /*1290*/  IADD3 R7, PT, PT, -R5, RZ, RZ ;  /* 0x000000ff05077210 */ /* 0x000fe40007ffe1ff */
[----:B------:R-:W-:-:S03]  /*12a0*/  @!P1 SEL R3, R14, R3, !P0 ;  /* 0x000000030e039207 */ /* 0x000fc60004000000 */
[----:B------:R-:W-:Y:S02]  /*12b0*/  IMAD R7, R4, R7, R20 ;  /* 0x0000000704077224 */ /* 0x000fe400078e0214 */
[--C-:B------:R-:W-:Y:S02]  /*12c0*/  @!P1 IMAD.IADD R6, R6, 0x1, -R3.reuse ;  /* 0x0000000106069824 */ /* 0x100fe400078e0a03 */
[----:B------:R-:W-:Y:S01]  /*12d0*/  @!P1 IMAD R3, R2, R12, R3 ;  /* 0x0000000c02039224 */ /* 0x000fe200078e0203 */
[----:B------:R-:W-:Y:S01]  /*12e0*/  IADD3 R2, PT, PT, -R14, RZ, RZ ;  /* 0x000000ff0e027210 */ /* 0x000fe20007ffe1ff */
[----:B------:R-:W-:Y:S02]  /*12f0*/  @!P1 IMAD R5, R6, R10, R14 ;  /* 0x0000000a06059224 */ /* 0x000fe400078e020e */
[----:B------:R-:W-:Y:S02]  /*1300*/  @!P1 IMAD.MOV.U32 R14, RZ, RZ, R3 ;  /* 0x000000ffff0e9224 */ /* 0x000fe400078e0003 */
[----:B------:R-:W-:-:S02]  /*1310*/  IMAD R2, R9, R2, R21 ;  /* 0x0000000209027224 */ /* 0x000fc400078e0215 */
[----:B------:R-:W-:Y:S02]  /*1320*/  IMAD R20, R5, R4, R7 ;  /* 0x0000000405147224 */ /* 0x000fe400078e0207 */
[----:B------:R-:W-:Y:S02]  /*1330*/  IMAD R21, R14, R9, R2 ;  /* 0x000000090e157224 */ /* 0x000fe400078e0202 */
.L_x_16:
[----:B------:R-:W1:Y:S01]  /*1340*/  LDCU UR4, c[0x0][0xb30] ;  /* 0x00016600ff0477ac */ /* 0x000e620008000800 */
[----:B------:R-:W2:Y:S08]  /*1350*/  S2UR UR37, SR_CgaCtaId ;  /* 0x00000000002579c3 */ /* 0x000eb00000008800 */
[----:B------:R-:W3:Y:S01]  /*1360*/  LDC R26, c[0x0][0xb24] ;  /* 0x0002c900ff1a7b82 */ /* 0x000ee20000000800 */
[----:B-1----:R-:W-:-:S09]  /*1370*/  UISETP.NE.AND UP1, UPT, UR4, 0x1, UPT ;  /* 0x000000010400788c */ /* 0x002fd2000bf25270 */
[----:B--2---:R-:W-:Y:S05]  /*1380*/  BRA.U UP1, `(.L_x_17) ;  /* 0x0000000101407547 */ /* 0x004fea000b800000 */
[----:B------:R-:W1:Y:S08]  /*1390*/  LDC.64 R4, c[0x0][0xb10] ;  /* 0x0002c400ff047b82 */ /* 0x000e700000000a00 */
[----:B------:R-:W2:Y:S08]  /*13a0*/  LDC.64 R2, c[0x0][0xb18] ;  /* 0x0002c600ff027b82 */ /* 0x000eb00000000a00 */
[----:B------:R-:W4:Y:S08]  /*13b0*/  LDC R6, c[0x0][0xb20] ;  /* 0x0002c800ff067b82 */ /* 0x000f300000000800 */
[----:B------:R-:W3:Y:S01]  /*13c0*/  LDC R7, c[0x0][0xb0c] ;  /* 0x0002c300ff077b82 */ /* 0x000ee20000000800 */
[----:B-1----:R-:W-:-:S05]  /*13d0*/  IMAD.HI.U32 R4, R21, R4, RZ ;  /* 0x0000000415047227 */ /* 0x002fca00078e00ff */
[----:B------:R-:W-:Y:S01]  /*13e0*/  SHF.R.U32.HI R4, RZ, R5, R4 ;  /* 0x00000005ff047219 */ /* 0x000fe20000011604 */
[----:B--2---:R-:W-:Y:S01]  /*13f0*/  IMAD.HI.U32 R3, R20, R3, RZ ;  /* 0x0000000314037227 */ /* 0x004fe200078e00ff */
[----:B------:R-:W-:-:S04]  /*1400*/  ISETP.NE.AND P0, PT, R2, 0x1, PT ;  /* 0x000000010200780c */ /* 0x000fc80003f05270 */
[----:B----4-:R-:W-:-:S04]  /*1410*/  SHF.R.U32.HI R3, RZ, R6, R3 ;  /* 0x00000006ff037219 */ /* 0x010fc80000011603 */
[----:B------:R-:W-:Y:S02]  /*1420*/  SEL R3, R20, R3, !P0 ;  /* 0x0000000314037207 */ /* 0x000fe40004000000 */
[----:B---3--:R-:W-:-:S04]  /*1430*/  ISETP.NE.AND P1, PT, R7, 0x1, PT ;  /* 0x000000010700780c */ /* 0x008fc80003f25270 */
[----:B------:R-:W-:-:S05]  /*1440*/  SEL R4, R21, R4, !P1 ;  /* 0x0000000415047207 */ /* 0x000fca0004800000 */
[----:B------:R-:W-:Y:S02]  /*1450*/  IMAD.IADD R5, R3, 0x1, -R4 ;  /* 0x0000000103057824 */ /* 0x000fe400078e0a04 */
[----:B------:R-:W-:Y:S02]  /*1460*/  IMAD.IADD R3, R4, 0x1, -R3 ;  /* 0x0000000104037824 */ /* 0x000fe400078e0a03 */
[----:B------:R-:W-:Y:S02]  /*1470*/  IMAD R21, R5, R7, R21 ;  /* 0x0000000705157224 */ /* 0x000fe400078e0215 */
[----:B------:R-:W-:-:S07]  /*1480*/  IMAD R20, R3, R2, R20 ;  /* 0x0000000203147224 */ /* 0x000fce00078e0214 */
.L_x_17:
[----:B------:R-:W-:Y:S01]  /*1490*/  BAR.SYNC.DEFER_BLOCKING 0x0 ;  /* 0x0000000000007b1d */ /* 0x000fe20000010000 */
[----:B------:R-:W-:Y:S01]  /*14a0*/  UISETP.NE.AND UP1, UPT, UR8, 0x2, UPT ;  /* 0x000000020800788c */ /* 0x000fe2000bf25270 */
[----:B------:R-:W-:Y:S02]  /*14b0*/  ISETP.NE.OR P5, PT, R0, 0x2, !P5 ;  /* 0x000000020000780c */ /* 0x000fe40006fa5670 */
[----:B------:R-:W-:-:S06]  /*14c0*/  LOP3.LUT R2, R70, 0x1f, RZ, 0xc0, !PT ;  /* 0x0000001f46027812 */ /* 0x000fcc00078ec0ff */
[----:B------:R-:W-:Y:S05]  /*14d0*/  BRA.U UP1, `(.L_x_18) ;  /* 0x0000001501987547 */ /* 0x000fea000b800000 */
[----:B------:R-:W1:Y:S01]  /*14e0*/  LDCU UR13, c[0x0][0x38c] ;  /* 0x00007180ff0d77ac */ /* 0x000e620008000800 */
[----:B------:R-:W2:Y:S01]  /*14f0*/  LDC R8, c[0x0][0x370] ;  /* 0x0000dc00ff087b82 */ /* 0x000ea20000000800 */
[----:B------:R-:W-:Y:S01]  /*1500*/  PLOP3.LUT P1, PT, PT, PT, UP2, 0x80, 0x8 ;  /* 0x000000000008781c */ /* 0x000fe20003f2f028 */
[----:B------:R-:W-:Y:S01]  /*1510*/  IMAD.MOV.U32 R15, RZ, RZ, 0x1 ;  /* 0x00000001ff0f7424 */ /* 0x000fe200078e00ff */
[----:B------:R-:W-:Y:S01]  /*1520*/  ISETP.EQ.OR P4, PT, R2, RZ, P5 ;  /* 0x000000ff0200720c */ /* 0x000fe20002f82670 */
[----:B------:R-:W-:Y:S01]  /*1530*/  IMAD.MOV.U32 R14, RZ, RZ, RZ ;  /* 0x000000ffff0e7224 */ /* 0x000fe200078e00ff */
[----:B------:R-:W-:Y:S02]  /*1540*/  PLOP3.LUT P1, PT, P1, PT, PT, 0x8, 0x80 ;  /* 0x000000000080781c */ /* 0x000fe40000f2e170 */
[----:B------:R-:W-:Y:S01]  /*1550*/  CS2R R12, SRZ ;  /* 0x00000000000c7805 */ /* 0x000fe2000001ff00 */
[----:B------:R-:W-:Y:S01]  /*1560*/  IMAD.MOV.U32 R11, RZ, RZ, 0x1 ;  /* 0x00000001ff0b7424 */ /* 0x000fe200078e00ff */
[----:B------:R-:W4:Y:S01]  /*1570*/  LDC R0, c[0x0][0x374] ;  /* 0x0000dd00ff007b82 */ /* 0x000f220000000800 */
[----:B------:R-:W2:Y:S01]  /*1580*/  LDCU.64 UR22, c[0x0][0x348] ;  /* 0x00006900ff1677ac */ /* 0x000ea20008000a00 */
[----:B------:R-:W-:Y:S01]  /*1590*/  UMOV UR6, URZ ;  /* 0x000000ff00067c82 */ /* 0x000fe20008000000 */
[----:B-1----:R-:W-:-:S04]  /*15a0*/  UIADD3 UR5, UPT, UPT, UR13, 0x3f, URZ ;  /* 0x0000003f0d057890 */ /* 0x002fc8000fffe0ff */
[----:B------:R-:W-:-:S04]  /*15b0*/  USHF.R.S32.HI UR4, URZ, 0x1f, UR5 ;  /* 0x0000001fff047899 */ /* 0x000fc80008011405 */
[----:B------:R-:W-:-:S04]  /*15c0*/  ULEA.HI UR4, UR4, UR5, URZ, 0x6 ;  /* 0x0000000504047291 */ /* 0x000fc8000f8f30ff */
[----:B------:R-:W-:Y:S02]  /*15d0*/  USHF.R.S32.HI UR15, URZ, 0x6, UR4 ;  /* 0x00000006ff0f7899 */ /* 0x000fe40008011404 */
[----:B------:R-:W-:Y:S02]  /*15e0*/  UIADD3 UR4, UPT, UPT, UR13, -0x1, URZ ;  /* 0xffffffff0d047890 */ /* 0x000fe4000fffe0ff */
[----:B------:R-:W-:Y:S02]  /*15f0*/  UISETP.LT.U32.AND UP0, UPT, UR15, 0xd, UPT ;  /* 0x0000000d0f00788c */ /* 0x000fe4000bf01070 */
[----:B------:R-:W-:Y:S02]  /*1600*/  UISETP.GE.U32.AND UP1, UPT, UR4, -0x7f, UPT ;  /* 0xffffff810400788c */ /* 0x000fe4000bf26070 */
[----:B------:R-:W-:Y:S02]  /*1610*/  USEL UR14, UR15, 0xd, UP0 ;  /* 0x0000000d0f0e7887 */ /* 0x000fe40008000000 */
[----:B------:R-:W-:-:S02]  /*1620*/  UIADD3 UR13, UPT, UPT, UR13, 0x7e, URZ ;  /* 0x0000007e0d0d7890 */ /* 0x000fc4000fffe0ff */
[----:B------:R-:W-:Y:S02]  /*1630*/  UIADD3 UR5, UPT, UPT, UR14, -0x1, URZ ;  /* 0xffffffff0e057890 */ /* 0x000fe4000fffe0ff */
[----:B------:R-:W-:-:S03]  /*1640*/  UIADD3 UR7, UPT, UPT, UR15, -UR14, URZ ;  /* 0x8000000e0f077290 */ /* 0x000fc6000fffe0ff */
[----:B------:R-:W-:-:S04]  /*1650*/  @UP1 UIADD3 UR5, UPT, UPT, UR14, URZ, URZ ;  /* 0x000000ff0e051290 */ /* 0x000fc8000fffe0ff */
[----:B--2---:R-:W-:-:S12]  /*1660*/  UIADD3 UR5, UPT, UPT, UR5, 0x1, URZ ;  /* 0x0000000105057890 */ /* 0x004fd8000fffe0ff */
.L_x_36:
[----:B------:R-:W-:Y:S01]  /*1670*/  UISETP.NE.AND UP0, UPT, UR37, URZ, UPT ;  /* 0x000000ff2500728c */ /* 0x000fe2000bf05270 */
[----:B------:R-:W1:Y:S08]  /*1680*/  S2UR UR37, SR_CgaCtaId ;  /* 0x00000000002579c3 */ /* 0x000e700000008800 */
[----:B------:R-:W-:Y:S05]  /*1690*/  BRA.U UP0, `(.L_x_19) ;  /* 0x0000000100347547 */ /* 0x000fea000b800000 */
[----:B------:R-:W2:Y:S01]  /*16a0*/  S2R R2, SR_CgaCtaId ;  /* 0x0000000000027919 */ /* 0x000ea20000008800 */
[----:B------:R-:W-:-:S04]  /*16b0*/  MOV R3, 0x400 ;  /* 0x0000040000037802 */ /* 0x000fc80000000f00 */
[----:B--2---:R-:W-:Y:S02]  /*16c0*/  LEA R2, R2, R3, 0x18 ;  /* 0x0000000302027211 */ /* 0x004fe400078ec0ff */
[----:B------:R-:W-:-:S03]  /*16d0*/  SHF.L.U32 R3, R11, 0x1f, RZ ;  /* 0x0000001f0b037819 */ /* 0x000fc600000006ff */
[----:B------:R-:W-:-:S04]  /*16e0*/  IMAD R2, R12, 0x8, R2 ;  /* 0x000000080c027824 */ /* 0x000fc800078e0202 */
[----:B------:R-:W2:Y:S02]  /*16f0*/  SYNCS.PHASECHK.TRANS64.TRYWAIT P0, [R2+URZ+0x180], R3 ;  /* 0x00018003020075a7 */ /* 0x000ea400080011ff */
[----:B--2---:R-:W-:Y:S05]  /*1700*/  @!P0 BRA `(.L_x_20) ;  /* 0x0000005c00288947 */ /* 0x004fea0003800000 */
.L_x_125:
[----:B------:R-:W-:Y:S01]  /*1710*/  VIADD R12, R12, 0x1 ;  /* 0x000000010c0c7836 */ /* 0x000fe20000000000 */
[----:B------:R2:W-:Y:S04]  /*1720*/  SYNCS.ARRIVE.TRANS64.A1T0 RZ, [R2+URZ+0x170], RZ ;  /* 0x000170ff02ff79a7 */ /* 0x0005e800081000ff */
[----:B------:R-:W-:-:S04]  /*1730*/  ISETP.NE.AND P0, PT, R12, 0x2, PT ;  /* 0x000000020c00780c */ /* 0x000fc80003f05270 */
[----:B------:R-:W-:Y:S02]  /*1740*/  SEL R12, R12, RZ, P0 ;  /* 0x000000ff0c0c7207 */ /* 0x000fe40000000000 */
[----:B--2---:R-:W-:-:S04]  /*1750*/  SEL R2, RZ, 0x1, P0 ;  /* 0x00000001ff027807 */ /* 0x004fc80000000000 */
[----:B------:R-:W-:-:S07]  /*1760*/  LOP3.LUT R11, R11, R2, RZ, 0x3c, !PT ;  /* 0x000000020b0b7212 */ /* 0x000fce00078e3cff */
.L_x_19:
[----:B------:R-:W-:Y:S01]  /*1770*/  UMOV UR4, 0x400 ;  /* 0x0000040000047882 */ /* 0x000fe20000000000 */
[----:B------:R-:W-:Y:S01]  /*1780*/  SHF.L.U32 R2, R15, 0x1f, RZ ;  /* 0x0000001f0f027819 */ /* 0x000fe200000006ff */
[----:B-1----:R-:W-:Y:S01]  /*1790*/  ULEA UR4, UR37, UR4, 0x18 ;  /* 0x0000000425047291 */ /* 0x002fe2000f8ec0ff */
[----:B------:R-:W-:Y:S01]  /*17a0*/  R2UR UR34, R21 ;  /* 0x00000000152272ca */ /* 0x000fe200000e0000 */
[----:B------:R-:W-:Y:S01]  /*17b0*/  UISETP.GE.U32.AND UP0, UPT, UR13, 0x7f, UPT ;  /* 0x0000007f0d00788c */ /* 0x000fe2000bf06070 */
[----:B------:R-:W-:Y:S01]  /*17c0*/  R2UR UR11, R20 ;  /* 0x00000000140b72ca */ /* 0x000fe200000e0000 */
[----:B------:R-:W-:Y:S01]  /*17d0*/  ULEA UR8, UR6, UR4, 0x3 ;  /* 0x0000000406087291 */ /* 0x000fe2000f8e18ff */
[----:B------:R-:W-:-:S08]  /*17e0*/  UMOV UR24, URZ ;  /* 0x000000ff00187c82 */ /* 0x000fd00008000000 */
[----:B------:R1:W2:Y:S01]  /*17f0*/  SYNCS.PHASECHK.TRANS64.TRYWAIT P0, [UR8+0x68], R2 ;  /* 0x00006802ff0075a7 */ /* 0x0002a20008001108 */
[----:B------:R-:W-:Y:S02]  /*1800*/  USHF.L.U32 UR34, UR34, 0x6, URZ ;  /* 0x0000000622227899 */ /* 0x000fe400080006ff */
[----:B------:R-:W-:Y:S01]  /*1810*/  USHF.L.U32 UR11, UR11, 0x6, URZ ;  /* 0x000000060b0b7899 */ /* 0x000fe200080006ff */
[----:B------:R-:W-:Y:S11]  /*1820*/  BRA.U !UP0, `(.L_x_21) ;  /* 0x0000000108a47547 */ /* 0x000ff6000b800000 */
[----:B------:R-:W-:Y:S01]  /*1830*/  UMOV UR16, URZ ;  /* 0x000000ff00107c82 */ /* 0x000fe20008000000 */
[----:B------:R-:W-:-:S05]  /*1840*/  UMOV UR17, UR6 ;  /* 0x0000000600117c82 */ /* 0x000fca0008000000 */
.L_x_26:
[----:B-1----:R-:W-:Y:S01]  /*1850*/  ULEA UR33, UR17, UR4, 0x3 ;  /* 0x0000000411217291 */ /* 0x002fe2000f8e18ff */
[----:B--2---:R-:W-:Y:S01]  /*1860*/  @!P5 MOV R3, 0x4000 ;  /* 0x000040000003d802 */ /* 0x004fe20000000f00 */
[----:B--2---:R-:W-:Y:S10]  /*1870*/  @P0 BRA `(.L_x_22) ;  /* 0x00000000000c0947 */ /* 0x004ff40003800000 */
[----:B------:R-:W-:-:S04]  /*1880*/  SHF.L.U32 R4, R15, 0x1f, RZ ;  /* 0x0000001f0f047819 */ /* 0x000fc800000006ff */
[----:B------:R-:W2:Y:S02]  /*1890*/  SYNCS.PHASECHK.TRANS64.TRYWAIT P0, [UR33+0x68], R4 ;  /* 0x00006804ff0075a7 */ /* 0x000ea40008001121 */
[----:B--2---:R-:W-:Y:S05]  /*18a0*/  @!P0 BRA `(.L_x_23) ;  /* 0x0000005800d48947 */ /* 0x004fea0003800000 */
.L_x_22:
[----:B------:R2:W-:Y:S01]  /*18b0*/  @!P5 SYNCS.ARRIVE.TRANS64 RZ, [UR33], R3 ;  /* 0x00000003ffffd9a7 */ /* 0x0005e20008000021 */
[----:B------:R-:W-:Y:S04]  /*18c0*/  BSSY.RECONVERGENT B0, `(.L_x_24) ;  /* 0x0000003000007945 */ /* 0x000fe80003800200 */
[----:B------:R-:W-:Y:S05]  /*18d0*/  @P4 BRA `(.L_x_25) ;  /* 0x0000000000044947 */ /* 0x000fea0003800000 */
[----:B------:R-:W-:Y:S05]  /*18e0*/  BPT.TRAP 0x1 ;  /* 0x000000040000795c */ /* 0x000fea0000300000 */
.L_x_25:
[----:B------:R-:W-:Y:S05]  /*18f0*/  BSYNC.RECONVERGENT B0 ;  /* 0x0000000000007941 */ /* 0x000fea0003800200 */
.L_x_24:
[----:B------:R-:W-:Y:S02]  /*1900*/  UIADD3 UR6, UPT, UPT, UR17, 0x1, URZ ;  /* 0x0000000111067890 */ /* 0x000fe4000fffe0ff */
[----:B------:R-:W-:Y:S02]  /*1910*/  UIADD3 UR26, UP1, UPT, UR22, 0x80, URZ ;  /* 0x00000080161a7890 */ /* 0x000fe4000ff3e0ff */
[----:B------:R-:W-:Y:S02]  /*1920*/  UISETP.NE.AND UP0, UPT, UR6, 0xd, UPT ;  /* 0x0000000d0600788c */ /* 0x000fe4000bf05270 */
[----:B------:R-:W-:Y:S02]  /*1930*/  USHF.L.U32 UR35, UR16, 0x6, URZ ;  /* 0x0000000610237899 */ /* 0x000fe400080006ff */
[----:B------:R-:W-:Y:S02]  /*1940*/  USEL UR9, URZ, 0x1, UP0 ;  /* 0x00000001ff097887 */ /* 0x000fe40008000000 */
[----:B------:R-:W-:-:S02]  /*1950*/  USEL UR6, UR6, URZ, UP0 ;  /* 0x000000ff06067287 */ /* 0x000fc40008000000 */
[----:B------:R-:W-:Y:S02]  /*1960*/  UIADD3 UR20, UP0, UPT, UR22, 0x180, URZ ;  /* 0x0000018016147890 */ /* 0x000fe4000ff1e0ff */
[----:B------:R-:W-:Y:S01]  /*1970*/  ULEA UR8, UR6, UR4, 0x3 ;  /* 0x0000000406087291 */ /* 0x000fe2000f8e18ff */
[----:B------:R-:W-:Y:S01]  /*1980*/  LOP3.LUT R15, R15, UR9, RZ, 0x3c, !PT ;  /* 0x000000090f0f7c12 */ /* 0x000fe2000f8e3cff */
[----:B------:R-:W-:Y:S02]  /*1990*/  UIADD3.X UR27, UPT, UPT, URZ, UR23, URZ, UP1, !UPT ;  /* 0x00000017ff1b7290 */ /* 0x000fe40008ffe4ff */
[----:B------:R-:W-:Y:S01]  /*19a0*/  UIADD3.X UR21, UPT, UPT, URZ, UR23, URZ, UP0, !UPT ;  /* 0x00000017ff157290 */ /* 0x000fe200087fe4ff */
[----:B-1----:R-:W-:Y:S01]  /*19b0*/  SHF.L.U32 R2, R15, 0x1f, RZ ;  /* 0x0000001f0f027819 */ /* 0x002fe200000006ff */
[----:B------:R-:W-:Y:S01]  /*19c0*/  UMOV UR18, 0x0 ;  /* 0x0000000000127882 */ /* 0x000fe20000000000 */
[----:B------:R-:W-:Y:S01]  /*19d0*/  UMOV UR19, 0x10000000 ;  /* 0x1000000000137882 */ /* 0x000fe20000000000 */
[----:B------:R-:W-:Y:S01]  /*19e0*/  UMOV UR12, UR36 ;  /* 0x00000024000c7c82 */ /* 0x000fe20008000000 */
[----:B------:R1:W1:Y:S01]  /*19f0*/  SYNCS.PHASECHK.TRANS64.TRYWAIT P0, [UR8+0x68], R2 ;  /* 0x00006802ff0075a7 */ /* 0x0002620008001108 */
[----:B------:R-:W-:Y:S01]  /*1a00*/  ULEA UR8, UR17, UR4, 0xd ;  /* 0x0000000411087291 */ /* 0x000fe2000f8e68ff */
[----:B------:R-:W-:Y:S01]  /*1a10*/  UMOV UR9, UR33 ;  /* 0x0000002100097c82 */ /* 0x000fe20008000000 */
[----:B------:R-:W-:-:S02]  /*1a20*/  UMOV UR10, UR35 ;  /* 0x00000023000a7c82 */ /* 0x000fc40008000000 */
[----:B------:R-:W-:Y:S02]  /*1a30*/  UIADD3 UR32, UPT, UPT, UR8, 0x3400, URZ ;  /* 0x0000340008207890 */ /* 0x000fe4000fffe0ff */
[----:B------:R-:W-:Y:S02]  /*1a40*/  UIADD3 UR8, UPT, UPT, UR8, 0x1d400, URZ ;  /* 0x0001d40008087890 */ /* 0x000fe4000fffe0ff */
[----:B------:R-:W-:Y:S01]  /*1a50*/  UIADD3 UR16, UPT, UPT, UR16, 0x1, URZ ;  /* 0x0000000110107890 */ /* 0x000fe2000fffe0ff */
[----:B------:R-:W-:Y:S01]  /*1a60*/  UMOV UR24, UR5 ;  /* 0x0000000500187c82 */ /* 0x000fe20008000000 */
[----:B------:R-:W-:Y:S02]  /*1a70*/  UMOV UR17, UR6 ;  /* 0x0000000600117c82 */ /* 0x000fe40008000000 */
[----:B------:R-:W-:Y:S01]  /*1a80*/  UISETP.NE.AND UP0, UPT, UR16, UR5, UPT ;  /* 0x000000051000728c */ /* 0x000fe2000bf05270 */
[----:B------:R1:W-:Y:S02]  /*1a90*/  UTMALDG.3D [UR32], [UR26], desc[UR18] ;  /* 0x000012201a0075b4 */ /* 0x0003e40008011000 */
[----:B------:R1:W-:Y:S06]  /*1aa0*/  UTMALDG.3D [UR8], [UR20], desc[UR18] ;  /* 0x00001208140075b4 */ /* 0x0003ec0008011000 */
[----:B------:R-:W-:Y:S05]  /*1ab0*/  BRA.U UP0, `(.L_x_26) ;  /* 0xfffffffd00647547 */ /* 0x000fea000b83ffff */
.L_x_21:
[----:B-1----:R-:W-:Y:S01]  /*1ac0*/  ULEA UR8, UR6, UR4, 0x3 ;  /* 0x0000000406087291 */ /* 0x002fe2000f8e18ff */
[----:B------:R-:W-:Y:S01]  /*1ad0*/  SHF.L.U32 R2, R15, 0x1f, RZ ;  /* 0x0000001f0f027819 */ /* 0x000fe200000006ff */
[----:B------:R-:W-:Y:S01]  /*1ae0*/  @!P1 SYNCS.ARRIVE.TRANS64.A1T0 RZ, [UR4+0x108], RZ ;  /* 0x000108ffffff99a7 */ /* 0x000fe20008100004 */
[----:B------:R-:W-:-:S06]  /*1af0*/  UISETP.GT.AND UP0, UPT, UR15, UR14, UPT ;  /* 0x0000000e0f00728c */ /* 0x000fcc000bf04270 */
[----:B--2---:R1:W2:Y:S03]  /*1b00*/  SYNCS.PHASECHK.TRANS64.TRYWAIT P0, [UR8+0x68], R2 ;  /* 0x00006802ff0075a7 */ /* 0x0042a60008001108 */
[----:B------:R-:W-:Y:S05]  /*1b10*/  BRA.U !UP0, `(.L_x_27) ;  /* 0x0000000108a87547 */ /* 0x000fea000b800000 */
[----:B------:R-:W-:Y:S01]  /*1b20*/  UIADD3 UR21, UPT, UPT, UR7, UR24, URZ ;  /* 0x0000001807157290 */ /* 0x000fe2000fffe0ff */
[----:B------:R-:W-:-:S11]  /*1b30*/  UMOV UR25, UR6 ;  /* 0x0000000600197c82 */ /* 0x000fd60008000000 */
.L_x_32:
[----:B-1----:R-:W-:Y:S01]  /*1b40*/  ULEA UR17, UR25, UR4, 0x3 ;  /* 0x0000000419117291 */ /* 0x002fe2000f8e18ff */
[----:B--2---:R-:W-:Y:S01]  /*1b50*/  @!P5 MOV R3, 0x4000 ;  /* 0x000040000003d802 */ /* 0x004fe20000000f00 */
[----:B--2---:R-:W-:Y:S10]  /*1b60*/  @P0 BRA `(.L_x_28) ;  /* 0x00000000000c0947 */ /* 0x004ff40003800000 */
[----:B------:R-:W-:-:S04]  /*1b70*/  SHF.L.U32 R4, R15, 0x1f, RZ ;  /* 0x0000001f0f047819 */ /* 0x000fc800000006ff */
[----:B------:R-:W2:Y:S02]  /*1b80*/  SYNCS.PHASECHK.TRANS64.TRYWAIT P0, [UR17+0x68], R4 ;  /* 0x00006804ff0075a7 */ /* 0x000ea40008001111 */
[----:B--2---:R-:W-:Y:S05]  /*1b90*/  @!P0 BRA `(.L_x_29) ;  /* 0x0000005800308947 */ /* 0x004fea0003800000 */
.L_x_28:
[----:B------:R2:W-:Y:S01]  /*1ba0*/  @!P5 SYNCS.ARRIVE.TRANS64 RZ, [UR17], R3 ;  /* 0x00000003ffffd9a7 */ /* 0x0005e20008000011 */
[----:B------:R-:W-:Y:S04]  /*1bb0*/  BSSY.RECONVERGENT B0, `(.L_x_30) ;  /* 0x0000003000007945 */ /* 0x000fe80003800200 */
[----:B------:R-:W-:Y:S05]  /*1bc0*/  @P4 BRA `(.L_x_31) ;  /* 0x0000000000044947 */ /* 0x000fea0003800000 */
[----:B------:R-:W-:Y:S05]  /*1bd0*/  BPT.TRAP 0x1 ;  /* 0x000000040000795c */ /* 0x000fea0000300000 */
.L_x_31:
[----:B------:R-:W-:Y:S05]  /*1be0*/  BSYNC.RECONVERGENT B0 ;  /* 0x0000000000007941 */ /* 0x000fea0003800200 */
.L_x_30:
        /* <DEDUP_REMOVED lines=20> */
[----:B------:R-:W-:Y:S01]  /*1d30*/  UIADD3 UR8, UPT, UPT, UR8, 0x1d400, URZ ;  /* 0x0001d40008087890 */ /* 0x000fe2000fffe0ff */
[----:B------:R-:W-:Y:S01]  /*1d40*/  UMOV UR9, UR17 ;  /* 0x0000001100097c82 */ /* 0x000fe20008000000 */
[----:B------:R-:W-:Y:S01]  /*1d50*/  UMOV UR10, UR19 ;  /* 0x00000013000a7c82 */ /* 0x000fe20008000000 */
[----:B------:R-:W-:Y:S01]  /*1d60*/  UIADD3 UR24, UPT, UPT, UR24, 0x1, URZ ;  /* 0x0000000118187890 */ /* 0x000fe2000fffe0ff */
[----:B------:R-:W-:-:S03]  /*1d70*/  UMOV UR25, UR6 ;  /* 0x0000000600197c82 */ /* 0x000fc60008000000 */
[----:B------:R1:W-:Y:S01]  /*1d80*/  UTMALDG.3D [UR16], [UR30], desc[UR26] ;  /* 0x00001a101e0075b4 */ /* 0x0003e20008011000 */
[----:B------:R-:W-:Y:S01]  /*1d90*/  UISETP.NE.AND UP0, UPT, UR24, UR21, UPT ;  /* 0x000000151800728c */ /* 0x000fe2000bf05270 */
[----:B------:R1:W-:Y:S08]  /*1da0*/  UTMALDG.3D [UR8], [UR28], desc[UR26] ;  /* 0x00001a081c0075b4 */ /* 0x0003f00008011000 */
[----:B------:R-:W-:Y:S05]  /*1db0*/  BRA.U UP0, `(.L_x_32) ;  /* 0xfffffffd00607547 */ /* 0x000fea000b83ffff */
.L_x_27:
[C---:B-1----:R-:W-:Y:S01]  /*1dc0*/  LEA R2, R14.reuse, UR4, 0x3 ;  /* 0x000000040e027c11 */ /* 0x042fe2000f8e18ff */
[----:B------:R-:W-:Y:S01]  /*1dd0*/  NOP ;  /* 0x0000000000007918 */ /* 0x000fe20000000000 */
[----:B--2---:R-:W-:Y:S02]  /*1de0*/  SHF.L.U32 R3, R13, 0x1f, RZ ;  /* 0x0000001f0d037819 */ /* 0x004fe400000006ff */
[----:B------:R-:W-:Y:S02]  /*1df0*/  LEA R4, R14, UR4, 0x4 ;  /* 0x000000040e047c11 */ /* 0x000fe4000f8e20ff */
[----:B------:R-:W1:Y:S02]  /*1e00*/  SYNCS.PHASECHK.TRANS64.TRYWAIT P0, [R2+URZ+0x110], R3 ;  /* 0x00011003020075a7 */ /* 0x000e6400080011ff */
[----:B-1----:R-:W-:Y:S05]  /*1e10*/  @!P0 BRA `(.L_x_33) ;  /* 0x0000005400a88947 */ /* 0x002fea0003800000 */
.L_x_128:
[----:B------:R-:W2:Y:S01]  /*1e20*/  LDS.128 R4, [R4+0x1a0] ;  /* 0x0001a00004047984 */ /* 0x000ea20000000c00 */
[----:B---3--:R-:W-:Y:S01]  /*1e30*/  ISETP.GE.AND P0, PT, R26, 0x1, PT ;  /* 0x000000011a00780c */ /* 0x008fe20003f06270 */
[----:B-1----:R-:W-:Y:S01]  /*1e40*/  VIADD R2, R2, 0x120 ;  /* 0x0000012002027836 */ /* 0x002fe20000000000 */
[----:B------:R-:W-:Y:S01]  /*1e50*/  @!PT LDS RZ, [RZ] ;  /* 0x00000000fffff984 */ /* 0x000fe20000000800 */
[----:B------:R-:W-:Y:S01]  /*1e60*/  @!PT LDS RZ, [RZ] ;  /* 0x00000000fffff984 */ /* 0x000fe20000000800 */
[----:B------:R-:W-:Y:S01]  /*1e70*/  @!PT LDS RZ, [RZ] ;  /* 0x00000000fffff984 */ /* 0x000fe20000000800 */
[----:B------:R-:W-:Y:S01]  /*1e80*/  @!PT LDS RZ, [RZ] ;  /* 0x00000000fffff984 */ /* 0x000fe20000000800 */
[----:B------:R1:W-:Y:S06]  /*1e90*/  MEMBAR.ALL.CTA ;  /* 0x0000000000007992 */ /* 0x0003ec0000008000 */
[----:B-1----:R-:W1:Y:S01]  /*1ea0*/  FENCE.VIEW.ASYNC.S ;  /* 0x00000000000073c6 */ /* 0x002e620000000000 */
[----:B------:R-:W-:-:S04]  /*1eb0*/  PRMT R2, RZ, 0x654, R2 ;  /* 0x00000654ff027816 */ /* 0x000fc80000000002 */
[----:B-1----:R1:W-:Y:S01]  /*1ec0*/  SYNCS.ARRIVE.TRANS64.RED.A1T0 RZ, [R2+URZ], RZ ;  /* 0x000000ff02ff79a7 */ /* 0x0023e200081004ff */
[----:B--2---:R-:W-:-:S13]  /*1ed0*/  LOP3.LUT P2, RZ, R6, 0x1, RZ, 0xc0, !PT ;  /* 0x0000000106ff7812 */ /* 0x004fda000784c0ff */
[----:B------:R-:W-:Y:S01]  /*1ee0*/  @P2 SHF.R.U32.HI R3, RZ, 0x10, R5 ;  /* 0x00000010ff032819 */ /* 0x000fe20000011605 */
[----:B------:R-:W-:Y:S01]  /*1ef0*/  VOTEU.ANY UP0, P2 ;  /* 0x0000000000ff7886 */ /* 0x000fe20001000100 */
[----:B------:R-:W-:Y:S02]  /*1f00*/  @P2 MOV R10, R4 ;  /* 0x00000004000a2202 */ /* 0x000fe40000000f00 */
[----:B------:R-:W-:Y:S02]  /*1f10*/  @P2 R2UR.BROADCAST UR8, R3 ;  /* 0x00000000030822ca */ /* 0x000fe400008e0000 */
[----:B------:R-:W-:-:S11]  /*1f20*/  @P2 LOP3.LUT R9, R5, 0xffff, RZ, 0xc0, !PT ;  /* 0x0000ffff05092812 */ /* 0x000fd600078ec0ff */
[----:B------:R-:W-:Y:S01]  /*1f30*/  @UP0 UMOV UR36, UR8 ;  /* 0x0000000800240c82 */ /* 0x000fe20008000000 */
[----:B-1----:R-:W-:Y:S05]  /*1f40*/  @!P0 BRA `(.L_x_34) ;  /* 0x0000000000b88947 */ /* 0x002fea0003800000 */
[----:B------:R-:W4:Y:S01]  /*1f50*/  LDC.64 R4, c[0x0][0xb18] ;  /* 0x0002c600ff047b82 */ /* 0x000f220000000a00 */
[----:B------:R-:W-:-:S07]  /*1f60*/  ISETP.NE.AND P3, PT, R26, 0x1, PT ;  /* 0x000000011a00780c */ /* 0x000fce0003f65270 */
[----:B------:R-:W1:Y:S08]  /*1f70*/  LDC.64 R6, c[0x0][0xb10] ;  /* 0x0002c400ff067b82 */ /* 0x000e700000000a00 */
[----:B------:R-:W2:Y:S08]  /*1f80*/  LDC R16, c[0x0][0xb20] ;  /* 0x0002c800ff107b82 */ /* 0x000eb00000000800 */
[----:B------:R-:W3:Y:S01]  /*1f90*/  LDC R17, c[0x0][0xb0c] ;  /* 0x0002c300ff117b82 */ /* 0x000ee20000000800 */
[----:B----4-:R-:W-:Y:S01]  /*1fa0*/  IMAD.HI.U32 R19, R0, R5, RZ ;  /* 0x0000000500137227 */ /* 0x010fe200078e00ff */
[----:B------:R-:W-:-:S03]  /*1fb0*/  ISETP.NE.AND P0, PT, R4, 0x1, PT ;  /* 0x000000010400780c */ /* 0x000fc60003f05270 */
[----:B------:R-:W-:-:S03]  /*1fc0*/  IMAD.HI.U32 R5, R9, R5, RZ ;  /* 0x0000000509057227 */ /* 0x000fc600078e00ff */
[----:B------:R-:W4:Y:S01]  /*1fd0*/  LDC.64 R2, c[0x0][0xb28] ;  /* 0x0002ca00ff027b82 */ /* 0x000f220000000a00 */
[----:B-1----:R-:W-:-:S04]  /*1fe0*/  IMAD.HI.U32 R20, R8, R6, RZ ;  /* 0x0000000608147227 */ /* 0x002fc800078e00ff */
[----:B------:R-:W-:Y:S01]  /*1ff0*/  IMAD.HI.U32 R21, R10, R6, RZ ;  /* 0x000000060a157227 */ /* 0x000fe200078e00ff */
[----:B------:R-:W-:Y:S02]  /*2000*/  SHF.R.U32.HI R20, RZ, R7, R20 ;  /* 0x00000007ff147219 */ /* 0x000fe40000011614 */
[-C--:B--2---:R-:W-:Y:S02]  /*2010*/  SHF.R.U32.HI R19, RZ, R16.reuse, R19 ;  /* 0x00000010ff137219 */ /* 0x084fe40000011613 */
[----:B------:R-:W-:Y:S02]  /*2020*/  SHF.R.U32.HI R5, RZ, R16, R5 ;  /* 0x00000010ff057219 */ /* 0x000fe40000011605 */
[----:B------:R-:W-:Y:S02]  /*2030*/  SEL R19, R0, R19, !P0 ;  /* 0x0000001300137207 */ /* 0x000fe40004000000 */
[----:B------:R-:W-:Y:S02]  /*2040*/  SHF.R.U32.HI R21, RZ, R7, R21 ;  /* 0x00000007ff157219 */ /* 0x000fe40000011615 */
[----:B---3--:R-:W-:-:S02]  /*2050*/  ISETP.NE.AND P1, PT, R17, 0x1, PT ;  /* 0x000000011100780c */ /* 0x008fc40003f25270 */
[----:B------:R-:W-:Y:S02]  /*2060*/  SEL R5, R9, R5, !P0 ;  /* 0x0000000509057207 */ /* 0x000fe40004000000 */
[----:B------:R-:W-:Y:S02]  /*2070*/  SEL R20, R8, R20, !P1 ;  /* 0x0000001408147207 */ /* 0x000fe40004800000 */
[----:B------:R-:W-:Y:S01]  /*2080*/  SEL R21, R10, R21, !P1 ;  /* 0x000000150a157207 */ /* 0x000fe20004800000 */
[----:B----4-:R-:W-:-:S04]  /*2090*/  IMAD.HI.U32 R18, R19, R2, RZ ;  /* 0x0000000213127227 */ /* 0x010fc800078e00ff */
        /* <DEDUP_REMOVED lines=10> */
[----:B------:R-:W-:-:S04]  /*2140*/  @!P0 IMAD.HI.U32 R7, R21, R2, RZ ;  /* 0x0000000215078227 */ /* 0x000fc800078e00ff */
[----:B------:R-:W-:Y:S01]  /*2150*/  IMAD.MOV R2, RZ, RZ, -R6 ;  /* 0x000000ffff027224 */ /* 0x000fe200078e0a06 */
[----:B------:R-:W-:Y:S02]  /*2160*/  @!P0 SHF.R.U32.HI R3, RZ, R3, R7 ;  /* 0x00000003ff038219 */ /* 0x000fe40000011607 */
[----:B------:R-:W-:Y:S01]  /*2170*/  IADD3 R7, PT, PT, -R5, RZ, RZ ;  /* 0x000000ff05077210 */ /* 0x000fe20007ffe1ff */
[----:B------:R-:W-:Y:S01]  /*2180*/  IMAD R2, R26, R2, R5 ;  /* 0x000000021a027224 */ /* 0x000fe200078e0205 */
        /* <DEDUP_REMOVED lines=10> */
.L_x_34:
[----:B------:R-:W1:Y:S02]  /*2230*/  LDCU UR8, c[0x0][0xb30] ;  /* 0x00016600ff0877ac */ /* 0x000e640008000800 */
[----:B-1----:R-:W-:-:S09]  /*2240*/  UISETP.NE.AND UP0, UPT, UR8, 0x1, UPT ;  /* 0x000000010800788c */ /* 0x002fd2000bf05270 */
[----:B------:R-:W-:Y:S05]  /*2250*/  BRA.U UP0, `(.L_x_35) ;  /* 0x0000000100407547 */ /* 0x000fea000b800000 */
[----:B------:R-:W1:Y:S08]  /*2260*/  LDC.64 R4, c[0x0][0xb10] ;  /* 0x0002c400ff047b82 */ /* 0x000e700000000a00 */
[----:B------:R-:W2:Y:S08]  /*2270*/  LDC.64 R2, c[0x0][0xb18] ;  /* 0x0002c600ff027b82 */ /* 0x000eb00000000a00 */
[----:B------:R-:W3:Y:S08]  /*2280*/  LDC R6, c[0x0][0xb20] ;  /* 0x0002c800ff067b82 */ /* 0x000ef00000000800 */
[----:B------:R-:W4:Y:S01]  /*2290*/  LDC R7, c[0x0][0xb0c] ;  /* 0x0002c300ff077b82 */ /* 0x000f220000000800 */
[----:B-1----:R-:W-:-:S05]  /*22a0*/  IMAD.HI.U32 R4, R10, R4, RZ ;  /* 0x000000040a047227 */ /* 0x002fca00078e00ff */
[----:B------:R-:W-:Y:S01]  /*22b0*/  SHF.R.U32.HI R4, RZ, R5, R4 ;  /* 0x00000005ff047219 */ /* 0x000fe20000011604 */
[----:B--2---:R-:W-:Y:S01]  /*22c0*/  IMAD.HI.U32 R3, R9, R3, RZ ;  /* 0x0000000309037227 */ /* 0x004fe200078e00ff */
[----:B------:R-:W-:-:S04]  /*22d0*/  ISETP.NE.AND P0, PT, R2, 0x1, PT ;  /* 0x000000010200780c */ /* 0x000fc80003f05270 */
[----:B---3--:R-:W-:-:S04]  /*22e0*/  SHF.R.U32.HI R3, RZ, R6, R3 ;  /* 0x00000006ff037219 */ /* 0x008fc80000011603 */
[----:B------:R-:W-:Y:S02]  /*22f0*/  SEL R3, R9, R3, !P0 ;  /* 0x0000000309037207 */ /* 0x000fe40004000000 */
[----:B----4-:R-:W-:-:S04]  /*2300*/  ISETP.NE.AND P1, PT, R7, 0x1, PT ;  /* 0x000000010700780c */ /* 0x010fc80003f25270 */
[----:B------:R-:W-:-:S05]  /*2310*/  SEL R4, R10, R4, !P1 ;  /* 0x000000040a047207 */ /* 0x000fca0004800000 */
[----:B------:R-:W-:Y:S02]  /*2320*/  IMAD.IADD R5, R3, 0x1, -R4 ;  /* 0x0000000103057824 */ /* 0x000fe400078e0a04 */
[----:B------:R-:W-:Y:S02]  /*2330*/  IMAD.IADD R3, R4, 0x1, -R3 ;  /* 0x0000000104037824 */ /* 0x000fe400078e0a03 */
[----:B------:R-:W-:Y:S02]  /*2340*/  IMAD R10, R5, R7, R10 ;  /* 0x00000007050a7224 */ /* 0x000fe400078e020a */
[----:B------:R-:W-:-:S07]  /*2350*/  IMAD R9, R3, R2, R9 ;  /* 0x0000000203097224 */ /* 0x000fce00078e0209 */
.L_x_35:
[----:B------:R-:W-:Y:S01]  /*2360*/  VIADD R14, R14, 0x1 ;  /* 0x000000010e0e7836 */ /* 0x000fe20000000000 */
[----:B------:R-:W-:Y:S01]  /*2370*/  PLOP3.LUT P1, PT, PT, PT, PT, 0x80, 0x8 ;  /* 0x000000000008781c */ /* 0x000fe20003f2f070 */
[----:B------:R-:W-:Y:S02]  /*2380*/  IMAD.IADD R21, R10, 0x1, R59 ;  /* 0x000000010a157824 */ /* 0x000fe400078e023b */
[----:B------:R-:W-:Y:S01]  /*2390*/  IMAD.IADD R20, R9, 0x1, R58 ;  /* 0x0000000109147824 */ /* 0x000fe200078e023a */
[----:B------:R-:W-:-:S04]  /*23a0*/  ISETP.NE.AND P0, PT, R14, 0x2, PT ;  /* 0x000000020e00780c */ /* 0x000fc80003f05270 */
[----:B------:R-:W-:Y:S02]  /*23b0*/  SEL R2, RZ, 0x1, P0 ;  /* 0x00000001ff027807 */ /* 0x000fe40000000000 */
[----:B------:R-:W-:Y:S02]  /*23c0*/  SEL R14, R14, RZ, P0 ;  /* 0x000000ff0e0e7207 */ /* 0x000fe40000000000 */
[----:B------:R-:W-:Y:S01]  /*23d0*/  LOP3.LUT R13, R13, R2, RZ, 0x3c, !PT ;  /* 0x000000020d0d7212 */ /* 0x000fe200078e3cff */
[----:B------:R-:W-:Y:S06]  /*23e0*/  @P2 BRA `(.L_x_36) ;  /* 0xfffffff000a02947 */ /* 0x000fec000383ffff */
[----:B------:R-:W-:Y:S01]  /*23f0*/  UIADD3 UR4, UPT, UPT, UR4, 0x68, URZ ;  /* 0x0000006804047890 */ /* 0x000fe2000fffe0ff */
[----:B------:R-:W-:-:S03]  /*2400*/  SHF.L.U32 R2, R15, 0x1f, RZ ;  /* 0x0000001f0f027819 */ /* 0x000fc600000006ff */
[----:B------:R-:W-:-:S09]  /*2410*/  ULEA UR5, UR6, UR4, 0x3 ;  /* 0x0000000406057291 */ /* 0x000fd2000f8e18ff */
[----:B------:R-:W1:Y:S02]  /*2420*/  SYNCS.PHASECHK.TRANS64.TRYWAIT P0, [UR5], R2 ;  /* 0x00000002ff0075a7 */ /* 0x000e640008001105 */
[----:B-1----:R-:W-:Y:S05]  /*2430*/  @!P0 BRA `(.L_x_37) ;  /* 0x0000005000348947 */ /* 0x002fea0003800000 */
.L_x_130:
[----:B------:R-:W-:-:S04]  /*2440*/  UIADD3 UR6, UPT, UPT, UR6, 0x1, URZ ;  /* 0x0000000106067890 */ /* 0x000fc8000fffe0ff */
[----:B------:R-:W-:-:S04]  /*2450*/  UISETP.NE.AND UP0, UPT, UR6, 0xd, UPT ;  /* 0x0000000d0600788c */ /* 0x000fc8000bf05270 */
[----:B------:R-:W-:Y:S02]  /*2460*/  USEL UR7, URZ, 0x1, UP0 ;  /* 0x00000001ff077887 */ /* 0x000fe40008000000 */
[----:B------:R-:W-:-:S04]  /*2470*/  USEL UR6, UR6, URZ, UP0 ;  /* 0x000000ff06067287 */ /* 0x000fc80008000000 */
[----:B------:R-:W-:Y:S01]  /*2480*/  ULEA UR5, UR6, UR4, 0x3 ;  /* 0x0000000406057291 */ /* 0x000fe2000f8e18ff */
[----:B-1----:R-:W-:-:S04]  /*2490*/  LOP3.LUT R2, R15, UR7, RZ, 0x3c, !PT ;  /* 0x000000070f027c12 */ /* 0x002fc8000f8e3cff */
[----:B------:R-:W-:-:S04]  /*24a0*/  SHF.L.U32 R3, R2, 0x1f, RZ ;  /* 0x0000001f02037819 */ /* 0x000fc800000006ff */
[----:B------:R-:W1:Y:S02]  /*24b0*/  SYNCS.PHASECHK.TRANS64.TRYWAIT P0, [UR5], R3 ;  /* 0x00000003ff0075a7 */ /* 0x000e640008001105 */
[----:B-1----:R-:W-:Y:S05]  /*24c0*/  @!P0 BRA `(.L_x_38) ;  /* 0x0000005000288947 */ /* 0x002fea0003800000 */
.L_x_132:
[----:B------:R-:W-:-:S04]  /*24d0*/  UIADD3 UR6, UPT, UPT, UR6, 0x1, URZ ;  /* 0x0000000106067890 */ /* 0x000fc8000fffe0ff */
[----:B------:R-:W-:-:S04]  /*24e0*/  UISETP.NE.AND UP0, UPT, UR6, 0xd, UPT ;  /* 0x0000000d0600788c */ /* 0x000fc8000bf05270 */
[----:B------:R-:W-:Y:S02]  /*24f0*/  USEL UR7, URZ, 0x1, UP0 ;  /* 0x00000001ff077887 */ /* 0x000fe40008000000 */
[----:B------:R-:W-:-:S04]  /*2500*/  USEL UR6, UR6, URZ, UP0 ;  /* 0x000000ff06067287 */ /* 0x000fc80008000000 */
[----:B------:R-:W-:Y:S01]  /*2510*/  ULEA UR5, UR6, UR4, 0x3 ;  /* 0x0000000406057291 */ /* 0x000fe2000f8e18ff */
[----:B------:R-:W-:-:S04]  /*2520*/  LOP3.LUT R2, R2, UR7, RZ, 0x3c, !PT ;  /* 0x0000000702027c12 */ /* 0x000fc8000f8e3cff */
[----:B-1----:R-:W-:-:S04]  /*2530*/  SHF.L.U32 R3, R2, 0x1f, RZ ;  /* 0x0000001f02037819 */ /* 0x002fc800000006ff */
[----:B------:R-:W1:Y:S02]  /*2540*/  SYNCS.PHASECHK.TRANS64.TRYWAIT P0, [UR5], R3 ;  /* 0x00000003ff0075a7 */ /* 0x000e640008001105 */
[----:B-1----:R-:W-:Y:S05]  /*2550*/  @!P0 BRA `(.L_x_39) ;  /* 0x00000050001c8947 */ /* 0x002fea0003800000 */
.L_x_134:
        /* <DEDUP_REMOVED lines=9> */
.L_x_136:
        /* <DEDUP_REMOVED lines=9> */
.L_x_138:
        /* <DEDUP_REMOVED lines=9> */
.L_x_140:
        /* <DEDUP_REMOVED lines=9> */
.L_x_142:
        /* <DEDUP_REMOVED lines=9> */
.L_x_144:
        /* <DEDUP_REMOVED lines=9> */
.L_x_146:
        /* <DEDUP_REMOVED lines=9> */
.L_x_148:
        /* <DEDUP_REMOVED lines=9> */
.L_x_150:
        /* <DEDUP_REMOVED lines=9> */
.L_x_152:
[----:B------:R-:W-:-:S04]  /*2a70*/  UIADD3 UR6, UPT, UPT, UR6, 0x1, URZ ;  /* 0x0000000106067890 */ /* 0x000fc8000fffe0ff */
[----:B------:R-:W-:-:S04]  /*2a80*/  UISETP.NE.AND UP0, UPT, UR6, 0xd, UPT ;  /* 0x0000000d0600788c */ /* 0x000fc8000bf05270 */
[----:B------:R-:W-:Y:S02]  /*2a90*/  USEL UR5, URZ, 0x1, UP0 ;  /* 0x00000001ff057887 */ /* 0x000fe40008000000 */
[----:B------:R-:W-:-:S04]  /*2aa0*/  USEL UR6, UR6, URZ, UP0 ;  /* 0x000000ff06067287 */ /* 0x000fc80008000000 */
[----:B------:R-:W-:Y:S01]  /*2ab0*/  ULEA UR6, UR6, UR4, 0x3 ;  /* 0x0000000406067291 */ /* 0x000fe2000f8e18ff */
[----:B------:R-:W-:-:S04]  /*2ac0*/  LOP3.LUT R2, R2, UR5, RZ, 0x3c, !PT ;  /* 0x0000000502027c12 */ /* 0x000fc8000f8e3cff */
[----:B------:R-:W-:Y:S01]  /*2ad0*/  SHF.L.U32 R2, R2, 0x1f, RZ ;  /* 0x0000001f02027819 */ /* 0x000fe200000006ff */
[----:B-1--4-:R-:W-:-:S07]  /*2ae0*/  IMAD.U32 R0, RZ, RZ, UR6 ;  /* 0x00000006ff007e24 */ /* 0x012fce000f8e00ff */
.L_x_49:
[----:B-1----:R1:W2:Y:S02]  /*2af0*/  SYNCS.PHASECHK.TRANS64.TRYWAIT P0, [R0+URZ], R2 ;  /* 0x00000002000075a7 */ /* 0x0022a400080011ff */
[----:B--2---:R-:W-:Y:S05]  /*2b00*/  @!P0 NANOSLEEP.SYNCS 0x989680 ;  /* 0x009896800000895d */ /* 0x004fea0003900000 */
[----:B------:R-:W2:Y:S02]  /*2b10*/  @!P0 SYNCS.PHASECHK.TRANS64 P0, [R0+URZ], R2 ;  /* 0x00000002000085a7 */ /* 0x000ea400080010ff */
[----:B--2---:R-:W-:Y:S05]  /*2b20*/  @P0 EXIT ;  /* 0x000000000000094d */ /* 0x004fea0003800000 */
[----:B------:R-:W-:Y:S05]  /*2b30*/  BRA `(.L_x_49) ;  /* 0xfffffffc00ec7947 */ /* 0x000fea000383ffff */
.L_x_18:
[----:B------:R-:W-:-:S04]  /*2b40*/  UISETP.NE.AND UP1, UPT, UR37, URZ, UPT ;  /* 0x000000ff2500728c */ /* 0x000fc8000bf25270 */
[----:B------:R-:W-:-:S09]  /*2b50*/  UISETP.NE.OR UP1, UPT, UR8, 0x1, UP1 ;  /* 0x000000010800788c */ /* 0x000fd20008f25670 */
[----:B------:R-:W-:Y:S05]  /*2b60*/  BRA.U UP1, `(.L_x_50) ;  /* 0x0000000501487547 */ /* 0x000fea000b800000 */
[----:B------:R-:W-:Y:S01]  /*2b70*/  ISETP.NE.AND P2, PT, R2, RZ, PT ;  /* 0x000000ff0200720c */ /* 0x000fe20003f45270 */
[----:B------:R-:W-:Y:S01]  /*2b80*/  IMAD.MOV.U32 R12, RZ, RZ, 0x1 ;  /* 0x00000001ff0c7424 */ /* 0x000fe200078e00ff */
[----:B------:R-:W-:Y:S02]  /*2b90*/  CS2R R10, SRZ ;  /* 0x00000000000a7805 */ /* 0x000fe4000001ff00 */
[----:B------:R-:W-:Y:S01]  /*2ba0*/  CS2R R8, SRZ ;  /* 0x0000000000087805 */ /* 0x000fe2000001ff00 */
[----:B------:R-:W-:Y:S01]  /*2bb0*/  UMOV UR4, 0x400 ;  /* 0x0000040000047882 */ /* 0x000fe20000000000 */
[----:B------:R-:W-:Y:S01]  /*2bc0*/  UMOV UR6, URZ ;  /* 0x000000ff00067c82 */ /* 0x000fe20008000000 */
[----:B------:R-:W-:-:S12]  /*2bd0*/  ULEA UR37, UR37, UR4, 0x18 ;  /* 0x0000000425257291 */ /* 0x000fd8000f8ec0ff */
.L_x_54:
[----:B------:R-:W-:Y:S02]  /*2be0*/  LEA R0, R8, UR37, 0x3 ;  /* 0x0000002508007c11 */ /* 0x000fe4000f8e18ff */
[----:B------:R-:W-:-:S03]  /*2bf0*/  SHF.L.U32 R4, R9, 0x1f, RZ ;  /* 0x0000001f09047819 */ /* 0x000fc600000006ff */
[----:B------:R-:W-:Y:S01]  /*2c00*/  VIADD R5, R0, 0x180 ;  /* 0x0000018000057836 */ /* 0x000fe20000000000 */
[----:B------:R-:W1:Y:S02]  /*2c10*/  SYNCS.PHASECHK.TRANS64.TRYWAIT P0, [R0+URZ+0x170], R4 ;  /* 0x00017004000075a7 */ /* 0x000e6400080011ff */
[----:B-1----:R-:W-:Y:S05]  /*2c20*/  @!P0 BRA `(.L_x_51) ;  /* 0x0000004c00588947 */ /* 0x002fea0003800000 */
.L_x_153:
[----:B------:R-:W-:Y:S01]  /*2c30*/  ULEA UR5, UR6, UR37, 0x3 ;  /* 0x0000002506057291 */ /* 0x000fe2000f8e18ff */
[----:B-1----:R-:W-:Y:S01]  /*2c40*/  PRMT R0, RZ, 0x654, R5 ;  /* 0x00000654ff007816 */ /* 0x002fe20000000005 */
[----:B------:R-:W-:Y:S01]  /*2c50*/  @!P2 IMAD.MOV.U32 R4, RZ, RZ, 0x10 ;  /* 0x00000010ff04a424 */ /* 0x000fe200078e00ff */
[----:B------:R-:W-:Y:S01]  /*2c60*/  SHF.L.U32 R5, R12, 0x1f, RZ ;  /* 0x0000001f0c057819 */ /* 0x000fe200000006ff */
[----:B------:R-:W-:Y:S01]  /*2c70*/  UIADD3 UR4, UPT, UPT, UR5, 0x110, URZ ;  /* 0x0000011005047890 */ /* 0x000fe2000fffe0ff */
[----:B------:R1:W-:Y:S05]  /*2c80*/  SYNCS.ARRIVE.TRANS64.RED.A1T0 RZ, [R0+URZ], RZ ;  /* 0x000000ff00ff79a7 */ /* 0x0003ea00081004ff */
[----:B------:R-:W-:Y:S01]  /*2c90*/  IMAD.U32 R6, RZ, RZ, UR4 ;  /* 0x00000004ff067e24 */ /* 0x000fe2000f8e00ff */
[----:B------:R-:W2:Y:S04]  /*2ca0*/  SYNCS.PHASECHK.TRANS64.TRYWAIT P0, [UR5+0x120], R5 ;  /* 0x00012005ff0075a7 */ /* 0x000ea80008001105 */
[----:B------:R-:W-:Y:S01]  /*2cb0*/  PRMT R6, R2, 0x654, R6 ;  /* 0x0000065402067816 */ /* 0x000fe20000000006 */
[----:B-12---:R-:W-:Y:S06]  /*2cc0*/  @!P0 BRA `(.L_x_52) ;  /* 0x0000004c00448947 */ /* 0x006fec0003800000 */
.L_x_155:
[----:B------:R-:W-:Y:S01]  /*2cd0*/  ULEA UR4, UR6, UR37, 0x4 ;  /* 0x0000002506047291 */ /* 0x000fe2000f8e20ff */
[----:B------:R-:W-:Y:S01]  /*2ce0*/  SEL R3, R6, R3, !P2 ;  /* 0x0000000306037207 */ /* 0x000fe20005000000 */
[----:B------:R-:W-:Y:S01]  /*2cf0*/  UIADD3 UR5, UPT, UPT, UR5, 0x110, URZ ;  /* 0x0000011005057890 */ /* 0x000fe2000fffe0ff */
[----:B-1----:R-:W-:Y:S01]  /*2d00*/  LEA R0, R11, UR37, 0x3 ;  /* 0x000000250b007c11 */ /* 0x002fe2000f8e18ff */
[----:B------:R-:W-:Y:S01]  /*2d10*/  UIADD3 UR4, UPT, UPT, UR4, 0x1a0, URZ ;  /* 0x000001a004047890 */ /* 0x000fe2000fffe0ff */
[----:B------:R1:W-:Y:S01]  /*2d20*/  @!P2 SYNCS.ARRIVE.TRANS64.RED RZ, [R3+URZ], R4 ;  /* 0x0000000403ffa9a7 */ /* 0x0003e200080004ff */
[----:B------:R-:W-:Y:S01]  /*2d30*/  UIADD3 UR6, UPT, UPT, UR6, 0x1, URZ ;  /* 0x0000000106067890 */ /* 0x000fe2000fffe0ff */
[----:B------:R-:W-:-:S03]  /*2d40*/  VIADD R8, R8, 0x1 ;  /* 0x0000000108087836 */ /* 0x000fc60000000000 */
[----:B------:R-:W-:Y:S02]  /*2d50*/  UISETP.NE.AND UP0, UPT, UR6, 0x2, UPT ;  /* 0x000000020600788c */ /* 0x000fe4000bf05270 */
[----:B------:R-:W-:Y:S01]  /*2d60*/  ISETP.NE.AND P0, PT, R8, 0x2, PT ;  /* 0x000000020800780c */ /* 0x000fe20003f05270 */
[----:B------:R-:W-:Y:S06]  /*2d70*/  UGETNEXTWORKID.BROADCAST [UR4], [UR5] ;  /* 0x00000000040073ca */ /* 0x000fec0008000100 */
[----:B------:R-:W-:Y:S02]  /*2d80*/  USEL UR4, URZ, 0x1, UP0 ;  /* 0x00000001ff047887 */ /* 0x000fe40008000000 */
[----:B------:R-:W-:-:S04]  /*2d90*/  USEL UR6, UR6, URZ, UP0 ;  /* 0x000000ff06067287 */ /* 0x000fc80008000000 */
[----:B------:R-:W-:Y:S02]  /*2da0*/  LOP3.LUT R12, R12, UR4, RZ, 0x3c, !PT ;  /* 0x000000040c0c7c12 */ /* 0x000fe4000f8e3cff */
[----:B-1----:R-:W-:-:S04]  /*2db0*/  SHF.L.U32 R4, R10, 0x1f, RZ ;  /* 0x0000001f0a047819 */ /* 0x002fc800000006ff */
[----:B------:R-:W1:Y:S02]  /*2dc0*/  SYNCS.PHASECHK.TRANS64.TRYWAIT P1, [R0+URZ+0x110], R4 ;  /* 0x00011004000075a7 */ /* 0x000e6400080211ff */
[----:B-1----:R-:W-:Y:S05]  /*2dd0*/  @!P1 BRA `(.L_x_53) ;  /* 0x0000004c00189947 */ /* 0x002fea0003800000 */
.L_x_156:
[C---:B-1----:R-:W-:Y:S01]  /*2de0*/  LEA R4, R11.reuse, UR37, 0x4 ;  /* 0x000000250b047c11 */ /* 0x042fe2000f8e20ff */
[----:B------:R-:W-:Y:S01]  /*2df0*/  VIADD R0, R0, 0x120 ;  /* 0x0000012000007836 */ /* 0x000fe20000000000 */
[----:B------:R-:W-:Y:S01]  /*2e00*/  SEL R8, R8, RZ, P0 ;  /* 0x000000ff08087207 */ /* 0x000fe20000000000 */
[----:B------:R-:W-:-:S03]  /*2e10*/  VIADD R11, R11, 0x1 ;  /* 0x000000010b0b7836 */ /* 0x000fc60000000000 */
[----:B------:R-:W1:Y:S01]  /*2e20*/  LDS.128 R4, [R4+0x1a0] ;  /* 0x0001a00004047984 */ /* 0x000e620000000c00 */
[----:B------:R-:W-:Y:S02]  /*2e30*/  PRMT R0, RZ, 0x654, R0 ;  /* 0x00000654ff007816 */ /* 0x000fe40000000000 */
[C---:B------:R-:W-:Y:S01]  /*2e40*/  ISETP.NE.AND P1, PT, R11.reuse, 0x2, PT ;  /* 0x000000020b00780c */ /* 0x040fe20003f25270 */
[----:B------:R-:W-:Y:S01]  /*2e50*/  @!PT LDS RZ, [RZ] ;  /* 0x00000000fffff984 */ /* 0x000fe20000000800 */
[----:B------:R-:W-:Y:S01]  /*2e60*/  @!PT LDS RZ, [RZ] ;  /* 0x00000000fffff984 */ /* 0x000fe20000000800 */
[----:B------:R-:W-:Y:S01]  /*2e70*/  @!PT LDS RZ, [RZ] ;  /* 0x00000000fffff984 */ /* 0x000fe20000000800 */
[----:B------:R-:W-:Y:S01]  /*2e80*/  @!PT LDS RZ, [RZ] ;  /* 0x00000000fffff984 */ /* 0x000fe20000000800 */
[----:B------:R2:W-:Y:S06]  /*2e90*/  MEMBAR.ALL.CTA ;  /* 0x0000000000007992 */ /* 0x0005ec0000008000 */
[----:B--2---:R-:W2:Y:S01]  /*2ea0*/  FENCE.VIEW.ASYNC.S ;  /* 0x00000000000073c6 */ /* 0x004ea20000000000 */
[----:B------:R-:W-:Y:S01]  /*2eb0*/  SEL R11, R11, RZ, P1 ;  /* 0x000000ff0b0b7207 */ /* 0x000fe20000800000 */
[----:B--2---:R2:W-:Y:S01]  /*2ec0*/  SYNCS.ARRIVE.TRANS64.RED.A1T0 RZ, [R0+URZ], RZ ;  /* 0x000000ff00ff79a7 */ /* 0x0045e200081004ff */
[----:B-1----:R-:W-:-:S02]  /*2ed0*/  LOP3.LUT P3, RZ, R6, 0x1, RZ, 0xc0, !PT ;  /* 0x0000000106ff7812 */ /* 0x002fc4000786c0ff */
[----:B------:R-:W-:-:S04]  /*2ee0*/  SEL R4, RZ, 0x1, P1 ;  /* 0x00000001ff047807 */ /* 0x000fc80000800000 */
[----:B------:R-:W-:Y:S02]  /*2ef0*/  LOP3.LUT R10, R10, R4, RZ, 0x3c, !PT ;  /* 0x000000040a0a7212 */ /* 0x000fe400078e3cff */
[----:B--2---:R-:W-:-:S04]  /*2f00*/  SEL R0, RZ, 0x1, P0 ;  /* 0x00000001ff007807 */ /* 0x004fc80000000000 */
[----:B------:R-:W-:Y:S01]  /*2f10*/  LOP3.LUT R9, R9, R0, RZ, 0x3c, !PT ;  /* 0x0000000009097212 */ /* 0x000fe200078e3cff */
[----:B------:R-:W-:Y:S06]  /*2f20*/  @P3 BRA `(.L_x_54) ;  /* 0xfffffffc002c3947 */ /* 0x000fec000383ffff */
[----:B------:R-:W-:Y:S01]  /*2f30*/  ULEA UR5, UR6, UR37, 0x3 ;  /* 0x0000002506057291 */ /* 0x000fe2000f8e18ff */
[----:B------:R-:W-:-:S08]  /*2f40*/  SHF.L.U32 R2, R12, 0x1f, RZ ;  /* 0x0000001f0c027819 */ /* 0x000fd000000006ff */
[----:B------:R-:W1:Y:S02]  /*2f50*/  SYNCS.PHASECHK.TRANS64 P0, [UR5+0x120], R2 ;  /* 0x00012002ff0075a7 */ /* 0x000e640008001005 */
[----:B-1----:R-:W-:Y:S05]  /*2f60*/  @P0 BRA `(.L_x_55) ;  /* 0x0000000000080947 */ /* 0x002fea0003800000 */
[----:B------:R-:W1:Y:S02]  /*2f70*/  SYNCS.PHASECHK.TRANS64.TRYWAIT P0, [UR5+0x120], R2 ;  /* 0x00012002ff0075a7 */ /* 0x000e640008001105 */
[----:B-1----:R-:W-:Y:S05]  /*2f80*/  @!P0 BRA `(.L_x_56) ;  /* 0x0000004800c08947 */ /* 0x002fea0003800000 */
.L_x_55:
[----:B------:R-:W-:-:S04]  /*2f90*/  UIADD3 UR4, UPT, UPT, UR6, 0x1, URZ ;  /* 0x0000000106047890 */ /* 0x000fc8000fffe0ff */
[----:B------:R-:W-:-:S04]  /*2fa0*/  UISETP.NE.AND UP0, UPT, UR4, 0x2, UPT ;  /* 0x000000020400788c */ /* 0x000fc8000bf05270 */
[----:B------:R-:W-:Y:S02]  /*2fb0*/  USEL UR7, URZ, 0x1, UP0 ;  /* 0x00000001ff077887 */ /* 0x000fe40008000000 */
[----:B------:R-:W-:-:S04]  /*2fc0*/  USEL UR4, UR4, URZ, UP0 ;  /* 0x000000ff04047287 */ /* 0x000fc80008000000 */
[----:B------:R-:W-:Y:S01]  /*2fd0*/  ULEA UR4, UR4, UR37, 0x3 ;  /* 0x0000002504047291 */ /* 0x000fe2000f8e18ff */
[----:B-1----:R-:W-:-:S04]  /*2fe0*/  LOP3.LUT R2, R12, UR7, RZ, 0x3c, !PT ;  /* 0x000000070c027c12 */ /* 0x002fc8000f8e3cff */
[----:B------:R-:W-:-:S04]  /*2ff0*/  SHF.L.U32 R0, R2, 0x1f, RZ ;  /* 0x0000001f02007819 */ /* 0x000fc800000006ff */
[----:B------:R-:W1:Y:S02]  /*3000*/  SYNCS.PHASECHK.TRANS64 P0, [UR4+0x120], R0 ;  /* 0x00012000ff0075a7 */ /* 0x000e640008001004 */
[----:B-1----:R-:W-:Y:S05]  /*3010*/  @P0 EXIT ;  /* 0x000000000000094d */ /* 0x002fea0003800000 */
[----:B------:R-:W-:Y:S02]  /*3020*/  SHF.L.U32 R2, R2, 0x1f, RZ ;  /* 0x0000001f02027819 */ /* 0x000fe400000006ff */
[----:B------:R-:W-:-:S07]  /*3030*/  MOV R0, UR4 ;  /* 0x0000000400007c02 */ /* 0x000fce0008000f00 */
.L_x_57:
[----:B-1----:R1:W2:Y:S02]  /*3040*/  SYNCS.PHASECHK.TRANS64.TRYWAIT P0, [R0+URZ+0x120], R2 ;  /* 0x00012002000075a7 */ /* 0x0022a400080011ff */
[----:B--2---:R-:W-:Y:S05]  /*3050*/  @!P0 NANOSLEEP.SYNCS 0x989680 ;  /* 0x009896800000895d */ /* 0x004fea0003900000 */
[----:B------:R-:W2:Y:S02]  /*3060*/  @!P0 SYNCS.PHASECHK.TRANS64 P0, [R0+URZ+0x120], R2 ;  /* 0x00012002000085a7 */ /* 0x000ea400080010ff */
[----:B--2---:R-:W-:Y:S05]  /*3070*/  @P0 EXIT ;  /* 0x000000000000094d */ /* 0x004fea0003800000 */
[----:B------:R-:W-:Y:S05]  /*3080*/  BRA `(.L_x_57) ;  /* 0xfffffffc00ec7947 */ /* 0x000fea000383ffff */
.L_x_50:
[----:B------:R-:W-:-:S09]  /*3090*/  UISETP.NE.AND UP1, UPT, UR8, URZ, UPT ;  /* 0x000000ff0800728c */ /* 0x000fd2000bf25270 */
[----:B------:R-:W-:Y:S05]  /*30a0*/  BRA.U UP1, `(.L_x_58) ;  /* 0x0000000d01c87547 */ /* 0x000fea000b800000 */
[----:B------:R-:W-:Y:S01]  /*30b0*/  UMOV UR4, 0x40 ;  /* 0x0000004000047882 */ /* 0x000fe20000000000 */
[----:B------:R-:W-:Y:S01]  /*30c0*/  NOP ;  /* 0x0000000000007918 */ /* 0x000fe20000000000 */
[----:B------:R-:W-:Y:S01]  /*30d0*/  ULEA UR4, UR37, UR4, 0x18 ;  /* 0x0000000425047291 */ /* 0x000fe2000f8ec0ff */
[----:B------:R-:W-:Y:S02]  /*30e0*/  UMOV UR5, 0x400 ;  /* 0x0000040000057882 */ /* 0x000fe40000000000 */
[----:B------:R-:W-:-:S06]  /*30f0*/  ULEA UR37, UR37, UR5, 0x18 ;  /* 0x0000000525257291 */ /* 0x000fcc000f8ec0ff */
[----:B------:R-:W1:Y:S02]  /*3100*/  LDS.U8 R0, [UR4+0x1c] ;  /* 0x00001c04ff007984 */ /* 0x000e640008000000 */
[----:B-1----:R-:W-:-:S13]  /*3110*/  ISETP.NE.AND P0, PT, R0, RZ, PT ;  /* 0x000000ff0000720c */ /* 0x002fda0003f05270 */
[----:B------:R-:W-:Y:S05]  /*3120*/  @P0 BRA `(.L_x_59) ;  /* 0x0000000000580947 */ /* 0x000fea0003800000 */
[----:B------:R-:W-:-:S13]  /*3130*/  ELECT P0, URZ, PT ;  /* 0x0000000000ff782f */ /* 0x000fda0003800000 */
[----:B------:R-:W-:Y:S05]  /*3140*/  @!P0 BRA `(.L_x_60) ;  /* 0x0000000000608947 */ /* 0x000fea0003800000 */
[----:B------:R-:W-:Y:S01]  /*3150*/  UMOV UR5, 0x10 ;  /* 0x0000001000057882 */ /* 0x000fe20000000000 */
[----:B------:R-:W-:Y:S01]  /*3160*/  HFMA2 R0, -RZ, RZ, 0, 5.9604644775390625e-08 ;  /* 0x00000001ff007431 */ /* 0x000fe200000001ff */
[----:B------:R-:W-:-:S03]  /*3170*/  MOV R2, 0xffff ;  /* 0x0000ffff00027802 */ /* 0x000fc60000000f00 */
[----:B------:R-:W-:Y:S04]  /*3180*/  DEPBAR.LE SB1, 0x36 ;  /* 0x00009d800000791a */ /* 0x000fe80000000000 */
[----:B------:R-:W1:Y:S02]  /*3190*/  UTCATOMSWS.FIND_AND_SET.ALIGN UP0, UR5, UR5 ;  /* 0x00000005000575e3 */ /* 0x000e640008000800 */
[----:B-1----:R-:W-:Y:S01]  /*31a0*/  MOV R3, UR5 ;  /* 0x0000000500037c02 */ /* 0x002fe20008000f00 */
[----:B------:R-:W-:Y:S06]  /*31b0*/  BRA.U UP0, `(.L_x_61) ;  /* 0x0000000100187547 */ /* 0x000fec000b800000 */
.L_x_62:
[----:B------:R-:W-:Y:S05]  /*31c0*/  NANOSLEEP 0x64 ;  /* 0x000000640000795d */ /* 0x000fea0003800000 */
[----:B------:R-:W-:-:S05]  /*31d0*/  UMOV UR5, 0x10 ;  /* 0x0000001000057882 */ /* 0x000fca0000000000 */
[----:B------:R-:W-:Y:S04]  /*31e0*/  DEPBAR.LE SB1, 0x36 ;  /* 0x00009d800000791a */ /* 0x000fe80000000000 */
[----:B------:R-:W1:Y:S02]  /*31f0*/  UTCATOMSWS.FIND_AND_SET.ALIGN UP0, UR5, UR5 ;  /* 0x00000005000575e3 */ /* 0x000e640008000800 */
[----:B-1----:R-:W-:Y:S01]  /*3200*/  MOV R3, UR5 ;  /* 0x0000000500037c02 */ /* 0x002fe20008000f00 */
[----:B------:R-:W-:Y:S05]  /*3210*/  BRA.U !UP0, `(.L_x_62) ;  /* 0xfffffffd08e87547 */ /* 0x000fea000b83ffff */
.L_x_61:
[-C--:B------:R-:W-:Y:S02]  /*3220*/  SHF.L.U32 R2, R2, R3.reuse, RZ ;  /* 0x0000000302027219 */ /* 0x080fe400000006ff */
[----:B------:R-:W-:Y:S01]  /*3230*/  SHF.L.U32 R0, R0, R3, RZ ;  /* 0x0000000300007219 */ /* 0x000fe200000006ff */
[----:B------:R-:W-:Y:S02]  /*3240*/  IMAD.SHL.U32 R3, R3, 0x20, RZ ;  /* 0x0000002003037824 */ /* 0x000fe400078e00ff */
[----:B------:R1:W-:Y:S04]  /*3250*/  ATOMS.OR RZ, [UR4+0x14], R2 ;  /* 0x00001402ffff798c */ /* 0x0003e8000b000004 */
[----:B------:R1:W-:Y:S04]  /*3260*/  ATOMS.OR RZ, [UR4+0x18], R0 ;  /* 0x00001800ffff798c */ /* 0x0003e8000b000004 */
[----:B------:R1:W-:Y:S01]  /*3270*/  STS [UR37+0x1c0], R3 ;  /* 0x0001c003ff007988 */ /* 0x0003e20008000825 */
[----:B------:R-:W-:Y:S05]  /*3280*/  BRA `(.L_x_60) ;  /* 0x0000000000107947 */ /* 0x000fea0003800000 */
.L_x_59:
[----:B------:R-:W-:Y:S02]  /*3290*/  MOV R0, 0xffffffff ;  /* 0xffffffff00007802 */ /* 0x000fe40000000f00 */
[----:B------:R-:W-:-:S03]  /*32a0*/  MOV R2, 0x32d0 ;  /* 0x000032d000027802 */ /* 0x000fc60000000f00 */
[----:B------:R1:W-:Y:S04]  /*32b0*/  STS [UR37+0x1c0], R0 ;  /* 0x0001c000ff007988 */ /* 0x0003e80008000825 */
[----:B-1-3-5:R-:W-:Y:S05]  /*32c0*/  CALL.REL.NOINC `($__internal_1_$__cuda_sm10x_tcgen05_guardrail_trap_phase_invalid_during_alloc) ;  /* 0x0000004c00947944 */ /* 0x02afea0003c00000 */
.L_x_60:
[----:B------:R-:W-:Y:S05]  /*32d0*/  WARPSYNC.ALL ;  /* 0x0000000000007948 */ /* 0x000fea0003800000 */
[----:B------:R-:W2:Y:S01]  /*32e0*/  S2UR UR5, SR_CgaCtaId ;  /* 0x00000000000579c3 */ /* 0x000ea20000008800 */
[----:B------:R-:W-:Y:S01]  /*32f0*/  UMOV UR4, 0x400 ;  /* 0x0000040000047882 */ /* 0x000fe20000000000 */
[----:B------:R-:W-:-:S06]  /*3300*/  NOP ;  /* 0x0000000000007918 */ /* 0x000fcc0000000000 */
[----:B------:R-:W-:Y:S06]  /*3310*/  BAR.ARV 0x6, 0xa0 ;  /* 0x0182800000007b1d */ /* 0x000fec0000002000 */
[----:B------:R-:W4:Y:S01]  /*3320*/  LDCU UR7, c[0x0][0x38c] ;  /* 0x00007180ff0777ac */ /* 0x000f220008000800 */
[----:B------:R-:W-:Y:S01]  /*3330*/  IMAD.MOV.U32 R11, RZ, RZ, 0x1 ;  /* 0x00000001ff0b7424 */ /* 0x000fe200078e00ff */
[----:B------:R-:W-:Y:S01]  /*3340*/  CS2R R8, SRZ ;  /* 0x0000000000087805 */ /* 0x000fe2000001ff00 */
[----:B------:R-:W-:Y:S01]  /*3350*/  IMAD.MOV.U32 R10, RZ, RZ, RZ ;  /* 0x000000ffff0a7224 */ /* 0x000fe200078e00ff */
[----:B------:R-:W3:Y:S01]  /*3360*/  LDCU UR6, c[0x0][0x38c] ;  /* 0x00007180ff0677ac */ /* 0x000ee20008000800 */
[----:B------:R-:W-:Y:S01]  /*3370*/  UMOV UR14, URZ ;  /* 0x000000ff000e7c82 */ /* 0x000fe20008000000 */
[----:B------:R-:W-:Y:S01]  /*3380*/  UMOV UR13, URZ ;  /* 0x000000ff000d7c82 */ /* 0x000fe20008000000 */
[----:B--2---:R-:W-:Y:S01]  /*3390*/  ULEA UR5, UR5, UR4, 0x18 ;  /* 0x0000000405057291 */ /* 0x004fe2000f8ec0ff */
[----:B------:R-:W-:Y:S01]  /*33a0*/  UMOV UR24, 0x0 ;  /* 0x0000000000187882 */ /* 0x000fe20000000000 */
[----:B------:R-:W-:-:S02]  /*33b0*/  UMOV UR25, 0x4108490 ;  /* 0x0410849000197882 */ /* 0x000fc40000000000 */
[----:B------:R-:W-:Y:S02]  /*33c0*/  UIADD3 UR10, UPT, UPT, UR5, 0x1d400, URZ ;  /* 0x0001d400050a7890 */ /* 0x000fe4000fffe0ff */
[----:B------:R-:W-:Y:S02]  /*33d0*/  UIADD3 UR15, UPT, UPT, UR5, 0x3400, URZ ;  /* 0x00003400050f7890 */ /* 0x000fe4000fffe0ff */
[----:B----4-:R-:W-:Y:S01]  /*33e0*/  UIADD3 UR7, UPT, UPT, UR7, 0x3f, URZ ;  /* 0x0000003f07077890 */ /* 0x010fe2000fffe0ff */
[----:B-1----:R-:W1:Y:S01]  /*33f0*/  LDS R0, [UR5+0x1c0] ;  /* 0x0001c005ff007984 */ /* 0x002e620008000800 */
[----:B------:R-:W-:Y:S02]  /*3400*/  USHF.R.U32.HI UR10, URZ, 0x4, UR10 ;  /* 0x00000004ff0a7899 */ /* 0x000fe4000801160a */
[----:B------:R-:W-:Y:S02]  /*3410*/  USHF.R.S32.HI UR4, URZ, 0x1f, UR7 ;  /* 0x0000001fff047899 */ /* 0x000fe40008011407 */
[----:B------:R-:W-:-:S02]  /*3420*/  USHF.R.U32.HI UR15, URZ, 0x4, UR15 ;  /* 0x00000004ff0f7899 */ /* 0x000fc4000801160f */
[----:B------:R-:W-:Y:S02]  /*3430*/  ULEA.HI UR4, UR4, UR7, URZ, 0x6 ;  /* 0x0000000704047291 */ /* 0x000fe4000f8f30ff */
[----:B------:R-:W-:Y:S02]  /*3440*/  ULOP3.LUT UR10, UR10, 0x3fff, URZ, 0xc0, !UPT ;  /* 0x00003fff0a0a7892 */ /* 0x000fe4000f8ec0ff */
[----:B------:R-:W-:Y:S01]  /*3450*/  USHF.R.S32.HI UR4, URZ, 0x6, UR4 ;  /* 0x00000006ff047899 */ /* 0x000fe20008011404 */
[----:B------:R-:W-:Y:S01]  /*3460*/  UMOV UR22, 0x0 ;  /* 0x0000000000167882 */ /* 0x000fe20000000000 */
[----:B------:R-:W-:Y:S02]  /*3470*/  UMOV UR23, 0x4108490 ;  /* 0x0410849000177882 */ /* 0x000fe40000000000 */
[----:B------:R-:W-:Y:S02]  /*3480*/  UISETP.LT.AND UP0, UPT, UR4, 0x1, UPT ;  /* 0x000000010400788c */ /* 0x000fe4000bf01270 */
[----:B------:R-:W-:-:S02]  /*3490*/  ULOP3.LUT UR15, UR15, 0x3fff, URZ, 0xc0, !UPT ;  /* 0x00003fff0f0f7892 */ /* 0x000fc4000f8ec0ff */
[----:B------:R-:W-:Y:S02]  /*34a0*/  USEL UR9, UR4, 0x1, !UP0 ;  /* 0x0000000104097887 */ /* 0x000fe4000c000000 */
[----:B------:R-:W-:Y:S02]  /*34b0*/  ULOP3.LUT UR10, UR10, 0x10000, URZ, 0xfc, !UPT ;  /* 0x000100000a0a7892 */ /* 0x000fe4000f8efcff */
[----:B------:R-:W-:Y:S02]  /*34c0*/  UIADD3 UR9, UPT, UPT, -UR9, URZ, URZ ;  /* 0x000000ff09097290 */ /* 0x000fe4000fffe1ff */
[----:B---3--:R-:W-:Y:S01]  /*34d0*/  UISETP.GE.AND UP3, UPT, UR6, 0x1, UPT ;  /* 0x000000010600788c */ /* 0x008fe2000bf66270 */
[----:B------:R-:W-:Y:S01]  /*34e0*/  UMOV UR20, 0x0 ;  /* 0x0000000000147882 */ /* 0x000fe20000000000 */
[----:B------:R-:W-:Y:S01]  /*34f0*/  UMOV UR21, 0x4108490 ;  /* 0x0410849000157882 */ /* 0x000fe20000000000 */
[----:B------:R-:W-:Y:S01]  /*3500*/  UMOV UR18, 0x0 ;  /* 0x0000000000127882 */ /* 0x000fe20000000000 */
[----:B------:R-:W-:Y:S01]  /*3510*/  UMOV UR19, 0x4108490 ;  /* 0x0410849000137882 */ /* 0x000fe20000000000 */
[----:B-1----:R-:W-:-:S15]  /*3520*/  R2UR UR16, R0 ;  /* 0x00000000001072ca */ /* 0x002fde00000e0000 */
.L_x_69:
[----:B------:R-:W-:Y:S02]  /*3530*/  LEA R0, R10, UR5, 0x3 ;  /* 0x000000050a007c11 */ /* 0x000fe4000f8e18ff */
[----:B------:R-:W-:Y:S02]  /*3540*/  SHF.L.U32 R2, R9, 0x1f, RZ ;  /* 0x0000001f09027819 */ /* 0x000fe400000006ff */
[----:B------:R-:W-:Y:S01]  /*3550*/  PLOP3.LUT P0, PT, PT, PT, UP3, 0x80, 0x8 ;  /* 0x000000000008781c */ /* 0x000fe20003f0f038 */
[----:B------:R-:W-:Y:S01]  /*3560*/  VIADD R3, R0, 0x120 ;  /* 0x0000012000037836 */ /* 0x000fe20000000000 */
[----:B-1----:R-:W1:Y:S02]  /*3570*/  SYNCS.PHASECHK.TRANS64.TRYWAIT P1, [R0+URZ+0x110], R2 ;  /* 0x00011002000075a7 */ /* 0x002e6400080211ff */
[----:B-1-3--:R-:W-:Y:S09]  /*3580*/  @!P1 BRA `(.L_x_63) ;  /* 0x0000004400589947 */ /* 0x00aff20003800000 */
.L_x_158:
[----:B------:R-:W-:Y:S01]  /*3590*/  LEA R4, R10, UR5, 0x4 ;  /* 0x000000050a047c11 */ /* 0x000fe2000f8e20ff */
[----:B------:R-:W-:Y:S01]  /*35a0*/  @UP3 ULEA UR6, UR13, UR5, 0x3 ;  /* 0x000000050d063291 */ /* 0x000fe2000f8e18ff */
[----:B------:R-:W-:Y:S01]  /*35b0*/  PLOP3.LUT P2, PT, PT, PT, PT, 0x80, 0x8 ;  /* 0x000000000008781c */ /* 0x000fe20003f4f070 */
[----:B------:R-:W-:Y:S01]  /*35c0*/  ULEA UR7, UR14, UR5, 0x3 ;  /* 0x000000050e077291 */ /* 0x000fe2000f8e18ff */
[----:B------:R-:W-:Y:S02]  /*35d0*/  PRMT R3, RZ, 0x654, R3 ;  /* 0x00000654ff037816 */ /* 0x000fe40000000003 */
[----:B------:R-:W2:Y:S01]  /*35e0*/  LDS.128 R4, [R4+0x1a0] ;  /* 0x0001a00004047984 */ /* 0x000ea20000000c00 */
[----:B-1----:R-:W-:Y:S02]  /*35f0*/  @P0 SHF.L.U32 R2, R8, 0x1f, RZ ;  /* 0x0000001f08020819 */ /* 0x002fe400000006ff */
[----:B------:R-:W-:Y:S01]  /*3600*/  SHF.L.U32 R0, R11, 0x1f, RZ ;  /* 0x0000001f0b007819 */ /* 0x000fe200000006ff */
[----:B------:R-:W-:Y:S01]  /*3610*/  @!PT LDS RZ, [RZ] ;  /* 0x00000000fffff984 */ /* 0x000fe20000000800 */
[----:B------:R-:W-:Y:S01]  /*3620*/  @!PT LDS RZ, [RZ] ;  /* 0x00000000fffff984 */ /* 0x000fe20000000800 */
[----:B------:R-:W-:Y:S01]  /*3630*/  @!PT LDS RZ, [RZ] ;  /* 0x00000000fffff984 */ /* 0x000fe20000000800 */
[----:B------:R-:W-:Y:S01]  /*3640*/  @!PT LDS RZ, [RZ] ;  /* 0x00000000fffff984 */ /* 0x000fe20000000800 */
[----:B------:R1:W-:Y:S06]  /*3650*/  MEMBAR.ALL.CTA ;  /* 0x0000000000007992 */ /* 0x0003ec0000008000 */
[----:B-1----:R-:W1:Y:S02]  /*3660*/  FENCE.VIEW.ASYNC.S ;  /* 0x00000000000073c6 */ /* 0x002e640000000000 */
[----:B-1----:R1:W-:Y:S01]  /*3670*/  SYNCS.ARRIVE.TRANS64.RED.A1T0 RZ, [R3+URZ], RZ ;  /* 0x000000ff03ff79a7 */ /* 0x0023e200081004ff */
[----:B------:R1:W3:Y:S01]  /*3680*/  @P0 SYNCS.PHASECHK.TRANS64.TRYWAIT P2, [UR6], R2 ;  /* 0x00000002ff0005a7 */ /* 0x0002e20008041106 */
[----:B------:R-:W-:Y:S01]  /*3690*/  ULEA.HI UR6, UR14, UR14, URZ, 0x1 ;  /* 0x0000000e0e067291 */ /* 0x000fe2000f8f08ff */
[----:B--2---:R-:W-:-:S03]  /*36a0*/  LOP3.LUT P1, RZ, R6, 0x1, RZ, 0xc0, !PT ;  /* 0x0000000106ff7812 */ /* 0x004fc6000782c0ff */
[----:B------:R-:W-:Y:S02]  /*36b0*/  USHF.L.U32 UR8, UR6, 0x5, URZ ;  /* 0x0000000506087899 */ /* 0x000fe400080006ff */
[----:B------:R-:W-:Y:S02]  /*36c0*/  ULOP3.LUT UR6, UR6, 0xffe, URZ, 0xc0, !UPT ;  /* 0x00000ffe06067892 */ /* 0x000fe4000f8ec0ff */
[----:B------:R-:W-:Y:S02]  /*36d0*/  ULOP3.LUT UR8, UR8, 0xffffffc0, URZ, 0xc0, !UPT ;  /* 0xffffffc008087892 */ /* 0x000fe4000f8ec0ff */
[----:B------:R-:W-:Y:S02]  /*36e0*/  UIADD3 UR6, UPT, UPT, -UR6, UR14, URZ ;  /* 0x0000000e06067290 */ /* 0x000fe4000fffe1ff */
[----:B------:R-:W-:Y:S01]  /*36f0*/  UIADD3 UR8, UPT, UPT, UR16, UR8, URZ ;  /* 0x0000000810087290 */ /* 0x000fe2000fffe0ff */
[----:B------:R-:W2:Y:S03]  /*3700*/  SYNCS.PHASECHK.TRANS64.TRYWAIT P0, [UR7+0x150], R0 ;  /* 0x00015000ff0075a7 */ /* 0x000ea60008001107 */
[----:B------:R-:W-:Y:S01]  /*3710*/  ULEA UR8, UR6, UR8, 0x14 ;  /* 0x0000000806087291 */ /* 0x000fe2000f8ea0ff */
[----:B-123--:R-:W-:Y:S11]  /*3720*/  @!P0 BRA `(.L_x_64) ;  /* 0x0000004400048947 */ /* 0x00eff60003800000 */
.L_x_160:
[----:B------:R-:W-:Y:S01]  /*3730*/  IADD3 R10, PT, PT, R10, 0x1, RZ ;  /* 0x000000010a0a7810 */ /* 0x000fe20007ffe0ff */
[----:B------:R-:W-:Y:S06]  /*3740*/  BRA.U !UP3, `(.L_x_65) ;  /* 0x000000010bc07547 */ /* 0x000fec000b800000 */
[----:B------:R-:W-:Y:S01]  /*3750*/  UPLOP3.LUT UP4, UPT, UPT, UPT, UPT, 0x40, 0x4 ;  /* 0x000000000004789c */ /* 0x000fe20003f8e870 */
[----:B------:R-:W-:Y:S01]  /*3760*/  UMOV UR12, UR9 ;  /* 0x00000009000c7c82 */ /* 0x000fe20008000000 */
[----:B------:R-:W-:Y:S01]  /*3770*/  UMOV UR11, UR4 ;  /* 0x00000004000b7c82 */ /* 0x000fe20008000000 */
[----:B------:R-:W-:-:S08]  /*3780*/  UMOV UR17, UR13 ;  /* 0x0000000d00117c82 */ /* 0x000fd00008000000 */
.L_x_68:
[----:B------:R-:W-:Y:S02]  /*3790*/  UIADD3 UR12, UPT, UPT, UR12, 0x1, URZ ;  /* 0x000000010c0c7890 */ /* 0x000fe4000fffe0ff */
[----:B--2---:R-:W-:Y:S02]  /*37a0*/  ULEA UR6, UR17, UR5, 0x3 ;  /* 0x0000000511067291 */ /* 0x004fe4000f8e18ff */
[----:B------:R-:W-:Y:S01]  /*37b0*/  UISETP.NE.AND UP0, UPT, UR12, URZ, UPT ;  /* 0x000000ff0c00728c */ /* 0x000fe2000bf05270 */
[----:B---3--:R-:W-:Y:S10]  /*37c0*/  @P2 BRA `(.L_x_66) ;  /* 0x00000000000c2947 */ /* 0x008ff40003800000 */
[----:B-1----:R-:W-:Y:S04]  /*37d0*/  SHF.L.U32 R2, R8, 0x1f, RZ ;  /* 0x0000001f08027819 */ /* 0x002fe800000006ff */
[----:B------:R-:W1:Y:S02]  /*37e0*/  SYNCS.PHASECHK.TRANS64.TRYWAIT P0, [UR6], R2 ;  /* 0x00000002ff0075a7 */ /* 0x000e640008001106 */
[----:B-1----:R-:W-:Y:S05]  /*37f0*/  @!P0 BRA `(.L_x_67) ;  /* 0x0000004000e88947 */ /* 0x002fea0003800000 */
.L_x_66:
[----:B------:R-:W-:Y:S01]  /*3800*/  UISETP.NE.AND UP1, UPT, UR11, 0x1, UPT ;  /* 0x000000010b00788c */ /* 0x000fe2000bf25270 */
[----:B------:R-:W-:Y:S01]  /*3810*/  PLOP3.LUT P2, PT, PT, PT, PT, 0x80, 0x8 ;  /* 0x000000000008781c */ /* 0x000fe20003f4f070 */
[----:B------:R-:W-:Y:S02]  /*3820*/  UIADD3 UR13, UPT, UPT, UR17, 0x1, URZ ;  /* 0x00000001110d7890 */ /* 0x000fe4000fffe0ff */
[----:B------:R-:W-:Y:S02]  /*3830*/  ULEA UR28, UR17, UR15, 0x9 ;  /* 0x0000000f111c7291 */ /* 0x000fe4000f8e48ff */
[----:B------:R-:W-:Y:S01]  /*3840*/  UISETP.NE.AND UP2, UPT, UR13, 0xd, UPT ;  /* 0x0000000d0d00788c */ /* 0x000fe2000bf45270 */
[----:B------:R-:W-:Y:S01]  /*3850*/  PLOP3.LUT P0, PT, PT, PT, UP1, 0x80, 0x8 ;  /* 0x000000000008781c */ /* 0x000fe20003f0f018 */
[----:B------:R-:W-:Y:S02]  /*3860*/  UIADD3 UR40, UPT, UPT, UR28, 0x80, URZ ;  /* 0x000000801c287890 */ /* 0x000fe4000fffe0ff */
[----:B------:R-:W-:Y:S02]  /*3870*/  USEL UR27, URZ, 0x1, UP2 ;  /* 0x00000001ff1b7887 */ /* 0x000fe40009000000 */
[----:B------:R-:W-:Y:S02]  /*3880*/  USEL UR13, UR13, URZ, UP2 ;  /* 0x000000ff0d0d7287 */ /* 0x000fe40009000000 */
[----:B------:R-:W-:Y:S02]  /*3890*/  UIADD3 UR36, UPT, UPT, UR28, 0x100, URZ ;  /* 0x000001001c247890 */ /* 0x000fe4000fffe0ff */
[----:B------:R-:W-:Y:S01]  /*38a0*/  @UP1 ULEA UR26, UR13, UR5, 0x3 ;  /* 0x000000050d1a1291 */ /* 0x000fe2000f8e18ff */
[----:B------:R-:W-:Y:S01]  /*38b0*/  LOP3.LUT R8, R8, UR27, RZ, 0x3c, !PT ;  /* 0x0000001b08087c12 */ /* 0x000fe2000f8e3cff */
[----:B------:R-:W-:Y:S02]  /*38c0*/  UIADD3 UR32, UPT, UPT, UR28, 0x180, URZ ;  /* 0x000001801c207890 */ /* 0x000fe4000fffe0ff */
[----:B------:R-:W-:Y:S01]  /*38d0*/  UIADD3 UR6, UPT, UPT, UR6, 0x68, URZ ;  /* 0x0000006806067890 */ /* 0x000fe2000fffe0ff */
[----:B-1----:R-:W-:Y:S01]  /*38e0*/  @P0 SHF.L.U32 R0, R8, 0x1f, RZ ;  /* 0x0000001f08000819 */ /* 0x002fe200000006ff */
[----:B------:R-:W-:Y:S01]  /*38f0*/  UIADD3 UR11, UPT, UPT, UR11, -0x1, URZ ;  /* 0xffffffff0b0b7890 */ /* 0x000fe2000fffe0ff */
[----:B------:R-:W-:Y:S02]  /*3900*/  UMOV UR29, 0x40004040 ;  /* 0x40004040001d7882 */ /* 0x000fe40000000000 */
[----:B------:R2:W3:Y:S01]  /*3910*/  @P0 SYNCS.PHASECHK.TRANS64.TRYWAIT P2, [UR26], R0 ;  /* 0x00000000ff0005a7 */ /* 0x0004e2000804111a */
[----:B------:R-:W-:Y:S01]  /*3920*/  ULEA UR26, UR17, UR10, 0x9 ;  /* 0x0000000a111a7291 */ /* 0x000fe2000f8e48ff */
[----:B------:R-:W-:Y:S01]  /*3930*/  UMOV UR27, 0x40004040 ;  /* 0x40004040001b7882 */ /* 0x000fe20000000000 */
[----:B------:R-:W-:Y:S02]  /*3940*/  UMOV UR41, 0x40004040 ;  /* 0x4000404000297882 */ /* 0x000fe40000000000 */
[----:B------:R-:W-:Y:S02]  /*3950*/  UIADD3 UR38, UPT, UPT, UR26, 0x2, URZ ;  /* 0x000000021a267890 */ /* 0x000fe4000fffe0ff */
[----:B------:R-:W-:Y:S02]  /*3960*/  UIADD3 UR34, UPT, UPT, UR26, 0x4, URZ ;  /* 0x000000041a227890 */ /* 0x000fe4000fffe0ff */
[----:B------:R-:W-:Y:S01]  /*3970*/  UIADD3 UR30, UPT, UPT, UR26, 0x6, URZ ;  /* 0x000000061a1e7890 */ /* 0x000fe2000fffe0ff */
[----:B------:R2:W-:Y:S01]  /*3980*/  UTCHMMA gdesc[UR28], gdesc[UR26], tmem[UR8], tmem[UR24], idesc[UR25], UP4 ;  /* 0x00ff181a1c0075ea */ /* 0x0005e2000a000008 */
[----:B------:R-:W-:Y:S01]  /*3990*/  UPLOP3.LUT UP4, UPT, UPT, UPT, UPT, 0x80, 0x8 ;  /* 0x000000000008789c */ /* 0x000fe20003f8f070 */
[----:B------:R-:W-:Y:S01]  /*39a0*/  UMOV UR39, 0x40004040 ;  /* 0x4000404000277882 */ /* 0x000fe20000000000 */
[----:B------:R-:W-:Y:S01]  /*39b0*/  UMOV UR37, 0x40004040 ;  /* 0x4000404000257882 */ /* 0x000fe20000000000 */
[----:B------:R2:W-:Y:S01]  /*39c0*/  UTCHMMA gdesc[UR40], gdesc[UR38], tmem[UR8], tmem[UR22], idesc[UR23], UPT ;  /* 0x00ff1626280075ea */ /* 0x0005e2000b800008 */
[----:B------:R-:W-:Y:S01]  /*39d0*/  UMOV UR35, 0x40004040 ;  /* 0x4000404000237882 */ /* 0x000fe20000000000 */
[----:B------:R-:W-:Y:S01]  /*39e0*/  UMOV UR33, 0x40004040 ;  /* 0x4000404000217882 */ /* 0x000fe20000000000 */
[----:B------:R-:W-:Y:S01]  /*39f0*/  UMOV UR31, 0x40004040 ;  /* 0x40004040001f7882 */ /* 0x000fe20000000000 */
[----:B------:R2:W-:Y:S01]  /*3a00*/  UTCHMMA gdesc[UR36], gdesc[UR34], tmem[UR8], tmem[UR20], idesc[UR21], UPT ;  /* 0x00ff1422240075ea */ /* 0x0005e2000b800008 */
[----:B------:R2:W-:Y:S01]  /*3a10*/  UTCHMMA gdesc[UR32], gdesc[UR30], tmem[UR8], tmem[UR18], idesc[UR19], UPT ;  /* 0x00ff121e200075ea */ /* 0x0005e2000b800008 */
[----:B------:R2:W-:Y:S01]  /*3a20*/  UTCBAR [UR6], URZ ;  /* 0x000000ff060073e9 */ /* 0x0005e200080000ff */
[----:B------:R-:W-:Y:S01]  /*3a30*/  UMOV UR17, UR13 ;  /* 0x0000000d00117c82 */ /* 0x000fe20008000000 */
[----:B------:R-:W-:Y:S05]  /*3a40*/  BRA.U UP0, `(.L_x_68) ;  /* 0xfffffffd00507547 */ /* 0x000fea000b83ffff */
.L_x_65:
[----:B------:R-:W-:Y:S01]  /*3a50*/  UIADD3 UR14, UPT, UPT, UR14, 0x1, URZ ;  /* 0x000000010e0e7890 */ /* 0x000fe2000fffe0ff */
[C---:B------:R-:W-:Y:S01]  /*3a60*/  ISETP.NE.AND P0, PT, R10.reuse, 0x2, PT ;  /* 0x000000020a00780c */ /* 0x040fe20003f05270 */
[----:B------:R-:W-:Y:S02]  /*3a70*/  UIADD3 UR7, UPT, UPT, UR7, 0x130, URZ ;  /* 0x0000013007077890 */ /* 0x000fe4000fffe0ff */
[----:B------:R-:W-:Y:S01]  /*3a80*/  UISETP.NE.AND UP0, UPT, UR14, 0x4, UPT ;  /* 0x000000040e00788c */ /* 0x000fe2000bf05270 */
[----:B-12---:R-:W-:Y:S02]  /*3a90*/  SEL R0, RZ, 0x1, P0 ;  /* 0x00000001ff007807 */ /* 0x006fe40000000000 */
[----:B------:R-:W-:Y:S01]  /*3aa0*/  SEL R10, R10, RZ, P0 ;  /* 0x000000ff0a0a7207 */ /* 0x000fe20000000000 */
[----:B------:R-:W-:Y:S01]  /*3ab0*/  USEL UR6, URZ, 0x1, UP0 ;  /* 0x00000001ff067887 */ /* 0x000fe20008000000 */
[----:B------:R-:W-:Y:S01]  /*3ac0*/  LOP3.LUT R9, R9, R0, RZ, 0x3c, !PT ;  /* 0x0000000009097212 */ /* 0x000fe200078e3cff */
[----:B------:R-:W-:Y:S01]  /*3ad0*/  USEL UR14, UR14, URZ, UP0 ;  /* 0x000000ff0e0e7287 */ /* 0x000fe20008000000 */
[----:B------:R1:W-:Y:S03]  /*3ae0*/  UTCBAR [UR7], URZ ;  /* 0x000000ff070073e9 */ /* 0x0003e600080000ff */
[----:B------:R-:W-:Y:S01]  /*3af0*/  LOP3.LUT R11, R11, UR6, RZ, 0x3c, !PT ;  /* 0x000000060b0b7c12 */ /* 0x000fe2000f8e3cff */
[----:B------:R-:W-:Y:S07]  /*3b00*/  @P1 BRA `(.L_x_69) ;  /* 0xfffffff800881947 */ /* 0x000fee000383ffff */
[----:B------:R-:W2:Y:S01]  /*3b10*/  S2UR UR4, SR_CgaCtaId ;  /* 0x00000000000479c3 */ /* 0x000ea20000008800 */
[----:B------:R-:W-:Y:S01]  /*3b20*/  ELECT P0, URZ, PT ;  /* 0x0000000000ff782f */ /* 0x000fe20003800000 */
[----:B------:R-:W-:Y:S01]  /*3b30*/  IMAD.MOV.U32 R0, RZ, RZ, 0x1 ;  /* 0x00000001ff007424 */ /* 0x000fe200078e00ff */
[----:B------:R-:W-:Y:S01]  /*3b40*/  UIADD3 UR5, UPT, UPT, UR5, 0x150, URZ ;  /* 0x0000015005057890 */ /* 0x000fe2000fffe0ff */
[----:B------:R-:W-:Y:S01]  /*3b50*/  SHF.L.U32 R2, R11, 0x1f, RZ ;  /* 0x0000001f0b027819 */ /* 0x000fe200000006ff */
[----:B------:R-:W-:-:S03]  /*3b60*/  UMOV UR6, 0x40 ;  /* 0x0000004000067882 */ /* 0x000fc60000000000 */
[----:B------:R-:W-:Y:S01]  /*3b70*/  UVIRTCOUNT.DEALLOC.SMPOOL 0x80 ;  /* 0x000000800000784c */ /* 0x000fe20000000000 */
[----:B--2---:R-:W-:Y:S02]  /*3b80*/  ULEA UR4, UR4, UR6, 0x18 ;  /* 0x0000000604047291 */ /* 0x004fe4000f8ec0ff */
[----:B------:R-:W-:-:S07]  /*3b90*/  ULEA UR6, UR14, UR5, 0x3 ;  /* 0x000000050e067291 */ /* 0x000fce000f8e18ff */
[----:B------:R2:W-:Y:S02]  /*3ba0*/  @P0 STS.U8 [UR4+0x1c], R0 ;  /* 0x00001c00ff000988 */ /* 0x0005e40008000004 */
[----:B------:R-:W4:Y:S02]  /*3bb0*/  SYNCS.PHASECHK.TRANS64.TRYWAIT P0, [UR6], R2 ;  /* 0x00000002ff0075a7 */ /* 0x000f240008001106 */
[----:B--2-4-:R-:W-:Y:S05]  /*3bc0*/  @!P0 BRA `(.L_x_70) ;  /* 0x00000040000c8947 */ /* 0x014fea0003800000 */
.L_x_163:
[----:B-1----:R-:W-:-:S04]  /*3bd0*/  UIADD3 UR7, UPT, UPT, UR14, 0x1, URZ ;  /* 0x000000010e077890 */ /* 0x002fc8000fffe0ff */
[----:B------:R-:W-:-:S04]  /*3be0*/  UISETP.NE.AND UP0, UPT, UR7, 0x4, UPT ;  /* 0x000000040700788c */ /* 0x000fc8000bf05270 */
[----:B------:R-:W-:Y:S02]  /*3bf0*/  USEL UR8, URZ, 0x1, UP0 ;  /* 0x00000001ff087887 */ /* 0x000fe40008000000 */
[----:B------:R-:W-:-:S04]  /*3c00*/  USEL UR7, UR7, URZ, UP0 ;  /* 0x000000ff07077287 */ /* 0x000fc80008000000 */
[----:B------:R-:W-:Y:S01]  /*3c10*/  ULEA UR6, UR7, UR5, 0x3 ;  /* 0x0000000507067291 */ /* 0x000fe2000f8e18ff */
[----:B--2---:R-:W-:-:S04]  /*3c20*/  LOP3.LUT R2, R11, UR8, RZ, 0x3c, !PT ;  /* 0x000000080b027c12 */ /* 0x004fc8000f8e3cff */
[----:B------:R-:W-:-:S04]  /*3c30*/  SHF.L.U32 R3, R2, 0x1f, RZ ;  /* 0x0000001f02037819 */ /* 0x000fc800000006ff */
[----:B------:R-:W1:Y:S02]  /*3c40*/  SYNCS.PHASECHK.TRANS64.TRYWAIT P0, [UR6], R3 ;  /* 0x00000003ff0075a7 */ /* 0x000e640008001106 */
[----:B-1----:R-:W-:Y:S05]  /*3c50*/  @!P0 BRA `(.L_x_71) ;  /* 0x0000004000008947 */ /* 0x002fea0003800000 */
.L_x_165:
        /* <DEDUP_REMOVED lines=9> */
.L_x_167:
[----:B------:R-:W-:-:S04]  /*3cf0*/  UIADD3 UR7, UPT, UPT, UR7, 0x1, URZ ;  /* 0x0000000107077890 */ /* 0x000fc8000fffe0ff */
[----:B------:R-:W-:-:S04]  /*3d00*/  UISETP.NE.AND UP0, UPT, UR7, 0x4, UPT ;  /* 0x000000040700788c */ /* 0x000fc8000bf05270 */
[----:B------:R-:W-:Y:S02]  /*3d10*/  USEL UR6, URZ, 0x1, UP0 ;  /* 0x00000001ff067887 */ /* 0x000fe40008000000 */
[----:B------:R-:W-:-:S04]  /*3d20*/  USEL UR7, UR7, URZ, UP0 ;  /* 0x000000ff07077287 */ /* 0x000fc80008000000 */
[----:B------:R-:W-:Y:S01]  /*3d30*/  ULEA UR7, UR7, UR5, 0x3 ;  /* 0x0000000507077291 */ /* 0x000fe2000f8e18ff */
[----:B------:R-:W-:-:S04]  /*3d40*/  LOP3.LUT R2, R2, UR6, RZ, 0x3c, !PT ;  /* 0x0000000602027c12 */ /* 0x000fc8000f8e3cff */
[----:B------:R-:W-:-:S04]  /*3d50*/  SHF.L.U32 R2, R2, 0x1f, RZ ;  /* 0x0000001f02027819 */ /* 0x000fc800000006ff */
[----:B------:R-:W2:Y:S02]  /*3d60*/  SYNCS.PHASECHK.TRANS64.TRYWAIT P0, [UR7], R2 ;  /* 0x00000002ff0075a7 */ /* 0x000ea40008001107 */
[----:B--2---:R-:W-:Y:S05]  /*3d70*/  @!P0 BRA `(.L_x_73) ;  /* 0x0000003c00e88947 */ /* 0x004fea0003800000 */
.L_x_169:
[----:B------:R-:W-:Y:S01]  /*3d80*/  NOP ;  /* 0x0000000000007918 */ /* 0x000fe20000000000 */
[----:B-1----:R-:W1:Y:S01]  /*3d90*/  LDS R0, [UR4+0x14] ;  /* 0x00001404ff007984 */ /* 0x002e620008000800 */
[----:B------:R-:W-:Y:S01]  /*3da0*/  ULOP3.LUT UR6, UR16, 0xffff, URZ, 0xc0, !UPT ;  /* 0x0000ffff10067892 */ /* 0x000fe2000f8ec0ff */
[----:B------:R-:W-:Y:S01]  /*3db0*/  UMOV UR8, 0xffff ;  /* 0x0000ffff00087882 */ /* 0x000fe20000000000 */
[----:B------:R-:W-:Y:S02]  /*3dc0*/  UMOV UR5, 0x1 ;  /* 0x0000000100057882 */ /* 0x000fe40000000000 */
[----:B------:R-:W-:-:S04]  /*3dd0*/  USHF.R.U32.HI UR6, URZ, 0x5, UR6 ;  /* 0x00000005ff067899 */ /* 0x000fc80008011606 */
[----:B------:R-:W-:Y:S02]  /*3de0*/  USHF.L.U32 UR8, UR8, UR6, URZ ;  /* 0x0000000608087299 */ /* 0x000fe400080006ff */
[----:B------:R-:W-:-:S04]  /*3df0*/  USHF.L.U32 UR5, UR5, UR6, URZ ;  /* 0x0000000605057299 */ /* 0x000fc800080006ff */
[----:B-1----:R-:W-:-:S04]  /*3e00*/  LOP3.LUT R0, R0, UR8, RZ, 0xc0, !PT ;  /* 0x0000000800007c12 */ /* 0x002fc8000f8ec0ff */
[----:B------:R-:W-:-:S13]  /*3e10*/  ISETP.NE.AND P0, PT, R0, UR8, PT ;  /* 0x0000000800007c0c */ /* 0x000fda000bf05270 */
[----:B------:R-:W-:Y:S05]  /*3e20*/  @P0 BRA `(.L_x_74) ;  /* 0x0000000000580947 */ /* 0x000fea0003800000 */
[----:B------:R-:W1:Y:S02]  /*3e30*/  LDS R0, [UR4+0x18] ;  /* 0x00001804ff007984 */ /* 0x000e640008000800 */
[----:B-1----:R-:W-:-:S04]  /*3e40*/  LOP3.LUT R0, R0, UR5, RZ, 0xc0, !PT ;  /* 0x0000000500007c12 */ /* 0x002fc8000f8ec0ff */
[----:B------:R-:W-:-:S13]  /*3e50*/  ISETP.NE.AND P0, PT, R0, UR5, PT ;  /* 0x0000000500007c0c */ /* 0x000fda000bf05270 */
[----:B------:R-:W-:Y:S05]  /*3e60*/  @P0 BRA `(.L_x_75) ;  /* 0x00000000003c0947 */ /* 0x000fea0003800000 */
[----:B------:R-:W1:Y:S01]  /*3e70*/  S2R R2, SR_LANEID ;  /* 0x0000000000027919 */ /* 0x000e620000000000 */
[----:B------:R-:W-:Y:S01]  /*3e80*/  ULOP3.LUT UR8, URZ, UR8, URZ, 0x33, !UPT ;  /* 0x00000008ff087292 */ /* 0x000fe2000f8e33ff */
[----:B------:R-:W-:Y:S02]  /*3e90*/  VOTEU.ANY UR7, UPT, PT ;  /* 0x0000000000077886 */ /* 0x000fe400038e0100 */
[----:B------:R-:W-:-:S03]  /*3ea0*/  UFLO.U32 UR7, UR7 ;  /* 0x00000007000772bd */ /* 0x000fc600080e0000 */
[----:B------:R-:W-:-:S04]  /*3eb0*/  IMAD.U32 R0, RZ, RZ, UR8 ;  /* 0x00000008ff007e24 */ /* 0x000fc8000f8e00ff */
[----:B------:R2:W4:Y:S02]  /*3ec0*/  REDUX UR6, R0 ;  /* 0x00000000000673c4 */ /* 0x0005240000000000 */
[----:B------:R1:W-:Y:S02]  /*3ed0*/  UTCATOMSWS.AND URZ, UR8 ;  /* 0x0000000800ff79e3 */ /* 0x0003e40008000000 */
[----:B-1----:R-:W-:Y:S02]  /*3ee0*/  ISETP.EQ.U32.AND P0, PT, R2, UR7, PT ;  /* 0x0000000702007c0c */ /* 0x002fe4000bf02070 */
[----:B--2---:R-:W-:Y:S02]  /*3ef0*/  LOP3.LUT R0, RZ, UR5, RZ, 0x33, !PT ;  /* 0x00000005ff007c12 */ /* 0x004fe4000f8e33ff */
[----:B----4-:R-:W-:Y:S02]  /*3f00*/  MOV R2, UR6 ;  /* 0x0000000600027c02 */ /* 0x010fe40008000f00 */
[----:B------:R-:W1:Y:S07]  /*3f10*/  REDUX UR5, R0 ;  /* 0x00000000000573c4 */ /* 0x000e6e0000000000 */
[----:B------:R2:W-:Y:S01]  /*3f20*/  @P0 ATOMS.AND RZ, [UR4+0x14], R2 ;  /* 0x00001402ffff098c */ /* 0x0005e2000a800004 */
[----:B-1----:R-:W-:-:S05]  /*3f30*/  IMAD.U32 R0, RZ, RZ, UR5 ;  /* 0x00000005ff007e24 */ /* 0x002fca000f8e00ff */
[----:B------:R2:W-:Y:S01]  /*3f40*/  @P0 ATOMS.AND RZ, [UR4+0x18], R0 ;  /* 0x00001800ffff098c */ /* 0x0005e2000a800004 */
[----:B------:R-:W-:Y:S05]  /*3f50*/  BRA `(.L_x_76) ;  /* 0x0000000000147947 */ /* 0x000fea0003800000 */
.L_x_75:
[----:B------:R-:W-:Y:S02]  /*3f60*/  MOV R2, 0x3f80 ;  /* 0x00003f8000027802 */ /* 0x000fe40000000f00 */
[----:B---3-5:R-:W-:Y:S05]  /*3f70*/  CALL.REL.NOINC `($__internal_0_$__cuda_sm10x_tcgen05_guardrail_trap_col_being_dealloced_not_returned_by_alloc) ;  /* 0x00000040005c7944 */ /* 0x028fea0003c00000 */
[----:B------:R-:W-:Y:S05]  /*3f80*/  BRA `(.L_x_76) ;  /* 0x0000000000087947 */ /* 0x000fea0003800000 */
.L_x_74:
[----:B------:R-:W-:Y:S02]  /*3f90*/  MOV R2, 0x3fb0 ;  /* 0x00003fb000027802 */ /* 0x000fe40000000f00 */
[----:B---3-5:R-:W-:Y:S05]  /*3fa0*/  CALL.REL.NOINC `($__internal_2_$__cuda_sm10x_tcgen05_guardrail_trap_unallocated_columns_being_dealloced) ;  /* 0x0000004000687944 */ /* 0x028fea0003c00000 */
.L_x_76:
[----:B------:R-:W-:Y:S01]  /*3fb0*/  NOP ;  /* 0x0000000000007918 */ /* 0x000fe20000000000 */
[----:B------:R-:W-:Y:S05]  /*3fc0*/  EXIT ;  /* 0x000000000000794d */ /* 0x000fea0003800000 */
.L_x_58:
[----:B------:R-:W-:-:S09]  /*3fd0*/  UISETP.NE.OR UP2, UPT, UR8, 0x3, !UP2 ;  /* 0x000000030800788c */ /* 0x000fd2000d745670 */
[----:B------:R-:W-:Y:S05]  /*3fe0*/  BRA.U UP2, `(.L_x_77) ;  /* 0x0000000d02ac7547 */ /* 0x000fea000b800000 */
[----:B------:R-:W1:Y:S01]  /*3ff0*/  LDC R0, c[0x0][0xb30] ;  /* 0x0002cc00ff007b82 */ /* 0x000e620000000800 */
[----:B------:R-:W2:Y:S01]  /*4000*/  LDCU.64 UR8, c[0x0][0x888] ;  /* 0x00011100ff0877ac */ /* 0x000ea20008000a00 */
[----:B------:R-:W-:Y:S01]  /*4010*/  IMAD.MOV.U32 R32, RZ, RZ, 0x1 ;  /* 0x00000001ff207424 */ /* 0x000fe200078e00ff */
[----:B------:R-:W-:Y:S01]  /*4020*/  CS2R R28, SRZ ;  /* 0x00000000001c7805 */ /* 0x000fe2000001ff00 */
[----:B------:R-:W-:Y:S01]  /*4030*/  IMAD.MOV.U32 R25, RZ, RZ, 0x1000 ;  /* 0x00001000ff197424 */ /* 0x000fe200078e00ff */
[----:B------:R-:W4:Y:S03]  /*4040*/  LDCU.64 UR4, c[0x0][0x890] ;  /* 0x00011200ff0477ac */ /* 0x000f260008000a00 */
[----:B------:R-:W3:Y:S01]  /*4050*/  LDC R24, c[0x0][0x370] ;  /* 0x0000dc00ff187b82 */ /* 0x000ee20000000800 */
[----:B------:R-:W-:Y:S01]  /*4060*/  UMOV UR7, 0x400 ;  /* 0x0000040000077882 */ /* 0x000fe20000000000 */
[----:B------:R-:W-:-:S02]  /*4070*/  UPLOP3.LUT UP1, UPT, UPT, UPT, UPT, 0x40, 0x4 ;  /* 0x000000000004789c */ /* 0x000fc40003f2e870 */
[----:B------:R-:W-:Y:S01]  /*4080*/  ULEA UR7, UR37, UR7, 0x18 ;  /* 0x0000000725077291 */ /* 0x000fe2000f8ec0ff */
[----:B------:R-:W-:-:S03]  /*4090*/  UMOV UR13, URZ ;  /* 0x000000ff000d7c82 */ /* 0x000fc60008000000 */
[----:B------:R-:W3:Y:S01]  /*40a0*/  LDC R3, c[0x0][0xb0c] ;  /* 0x0002c300ff037b82 */ /* 0x000ee20000000800 */
[----:B--2---:R-:W-:Y:S02]  /*40b0*/  UISETP.NE.U32.AND UP3, UPT, UR8, URZ, UPT ;  /* 0x000000ff0800728c */ /* 0x004fe4000bf65070 */
[----:B----4-:R-:W-:-:S05]  /*40c0*/  UISETP.NE.U32.AND UP4, UPT, UR4, URZ, UPT ;  /* 0x000000ff0400728c */ /* 0x010fca000bf85070 */
[----:B------:R-:W2:Y:S01]  /*40d0*/  LDC R22, c[0x0][0xb20] ;  /* 0x0002c800ff167b82 */ /* 0x000ea20000000800 */
[----:B-1----:R-:W-:Y:S01]  /*40e0*/  ISETP.NE.AND P1, PT, R0, 0x1, PT ;  /* 0x000000010000780c */ /* 0x002fe20003f25270 */
[----:B------:R-:W-:Y:S02]  /*40f0*/  UISETP.NE.AND.EX UP3, UPT, UR9, URZ, UPT, UP3 ;  /* 0x000000ff0900728c */ /* 0x000fe4000bf65330 */
[----:B------:R-:W-:-:S04]  /*4100*/  UISETP.NE.AND.EX UP4, UPT, UR5, URZ, UPT, UP4 ;  /* 0x000000ff0500728c */ /* 0x000fc8000bf85340 */
[----:B------:R-:W1:Y:S08]  /*4110*/  LDC.64 R30, c[0x0][0x348] ;  /* 0x0000d200ff1e7b82 */ /* 0x000e700000000a00 */
[----:B------:R-:W4:Y:S08]  /*4120*/  LDC.64 R14, c[0x0][0xb10] ;  /* 0x0002c400ff0e7b82 */ /* 0x000f300000000a00 */
[----:B------:R-:W1:Y:S08]  /*4130*/  LDC.64 R6, c[0x0][0xb18] ;  /* 0x0002c600ff067b82 */ /* 0x000e700000000a00 */
[----:B------:R-:W1:Y:S08]  /*4140*/  LDC.64 R4, c[0x0][0xb28] ;  /* 0x0002ca00ff047b82 */ /* 0x000e700000000a00 */
[----:B--23--:R-:W1:Y:S02]  /*4150*/  LDC R23, c[0x0][0x374] ;  /* 0x0000dd00ff177b82 */ /* 0x00ce640000000800 */
.L_x_86:
[C---:B------:R-:W-:Y:S02]  /*4160*/  LEA R0, R29.reuse, UR7, 0x3 ;  /* 0x000000071d007c11 */ /* 0x040fe4000f8e18ff */
[----:B------:R-:W-:Y:S02]  /*4170*/  SHF.L.U32 R2, R28, 0x1f, RZ ;  /* 0x0000001f1c027819 */ /* 0x000fe400000006ff */
[----:B------:R-:W-:Y:S02]  /*4180*/  LEA R16, R29, UR7, 0x4 ;  /* 0x000000071d107c11 */ /* 0x000fe4000f8e20ff */
[----:B--2---:R-:W2:Y:S02]  /*4190*/  SYNCS.PHASECHK.TRANS64.TRYWAIT P0, [R0+URZ+0x110], R2 ;  /* 0x00011002000075a7 */ /* 0x004ea400080011ff */
[----:B--2---:R-:W-:Y:S05]  /*41a0*/  @!P0 BRA `(.L_x_78) ;  /* 0x0000003800f48947 */ /* 0x004fea0003800000 */
.L_x_170:
[----:B------:R-:W-:Y:S01]  /*41b0*/  ISETP.GE.AND P0, PT, R26, 0x1, PT ;  /* 0x000000011a00780c */ /* 0x000fe20003f06270 */
[----:B------:R-:W3:Y:S01]  /*41c0*/  LDS.128 R16, [R16+0x1a0] ;  /* 0x0001a00010107984 */ /* 0x000ee20000000c00 */
[----:B--2---:R-:W-:Y:S01]  /*41d0*/  VIADD R0, R0, 0x120 ;  /* 0x0000012000007836 */ /* 0x004fe20000000000 */
[----:B------:R-:W-:Y:S01]  /*41e0*/  @!PT LDS RZ, [RZ] ;  /* 0x00000000fffff984 */ /* 0x000fe20000000800 */
[----:B------:R-:W-:Y:S01]  /*41f0*/  @!PT LDS RZ, [RZ] ;  /* 0x00000000fffff984 */ /* 0x000fe20000000800 */
[----:B------:R-:W-:Y:S01]  /*4200*/  @!PT LDS RZ, [RZ] ;  /* 0x00000000fffff984 */ /* 0x000fe20000000800 */
[----:B------:R-:W-:Y:S01]  /*4210*/  @!PT LDS RZ, [RZ] ;  /* 0x00000000fffff984 */ /* 0x000fe20000000800 */
[----:B------:R2:W-:Y:S06]  /*4220*/  MEMBAR.ALL.CTA ;  /* 0x0000000000007992 */ /* 0x0005ec0000008000 */
[----:B--2---:R-:W2:Y:S01]  /*4230*/  FENCE.VIEW.ASYNC.S ;  /* 0x00000000000073c6 */ /* 0x004ea20000000000 */
[----:B------:R-:W-:Y:S04]  /*4240*/  PRMT R0, RZ, 0x654, R0 ;  /* 0x00000654ff007816 */ /* 0x000fe80000000000 */
[----:B--2---:R2:W-:Y:S01]  /*4250*/  SYNCS.ARRIVE.TRANS64.RED.A1T0 RZ, [R0+URZ], RZ ;  /* 0x000000ff00ff79a7 */ /* 0x0045e200081004ff */
[----:B---3--:R-:W-:Y:S11]  /*4260*/  LOP3.LUT P3, RZ, R18, 0x1, RZ, 0xc0, !PT ;  /* 0x0000000112ff7812 */ /* 0x008ff6000786c0ff */
[----:B------:R-:W-:Y:S02]  /*4270*/  @!UPT UIADD3 URZ, UPT, UPT, URZ, URZ, URZ ;  /* 0x000000fffffff290 */ /* 0x000fe4000fffe0ff */
[----:B------:R-:W-:Y:S02]  /*4280*/  @P3 MOV R11, R16 ;  /* 0x00000010000b3202 */ /* 0x000fe40000000f00 */
[----:B------:R-:W-:Y:S01]  /*4290*/  @P3 LOP3.LUT R10, R17, 0xffff, RZ, 0xc0, !PT ;  /* 0x0000ffff110a3812 */ /* 0x000fe200078ec0ff */
[----:B--2---:R-:W-:Y:S06]  /*42a0*/  @!P0 BRA `(.L_x_79) ;  /* 0x0000000000a48947 */ /* 0x004fec0003800000 */
[-C--:B-1----:R-:W-:Y:S01]  /*42b0*/  IMAD.HI.U32 R0, R23, R7.reuse, RZ ;  /* 0x0000000717007227 */ /* 0x082fe200078e00ff */
[----:B------:R-:W-:Y:S02]  /*42c0*/  ISETP.NE.AND P0, PT, R6, 0x1, PT ;  /* 0x000000010600780c */ /* 0x000fe40003f05270 */
[----:B------:R-:W-:Y:S01]  /*42d0*/  ISETP.NE.AND P2, PT, R26, 0x1, PT ;  /* 0x000000011a00780c */ /* 0x000fe20003f45270 */
[----:B----4-:R-:W-:Y:S01]  /*42e0*/  IMAD.HI.U32 R9, R24, R14, RZ ;  /* 0x0000000e18097227 */ /* 0x010fe200078e00ff */
[----:B------:R-:W-:Y:S02]  /*42f0*/  SHF.R.U32.HI R0, RZ, R22, R0 ;  /* 0x00000016ff007219 */ /* 0x000fe40000011600 */
[----:B------:R-:W-:Y:S01]  /*4300*/  ISETP.NE.AND P4, PT, R3, 0x1, PT ;  /* 0x000000010300780c */ /* 0x000fe20003f85270 */
[----:B------:R-:W-:Y:S01]  /*4310*/  IMAD.HI.U32 R13, R10, R7, RZ ;  /* 0x000000070a0d7227 */ /* 0x000fe200078e00ff */
[----:B------:R-:W-:Y:S02]  /*4320*/  SHF.R.U32.HI R9, RZ, R15, R9 ;  /* 0x0000000fff097219 */ /* 0x000fe40000011609 */
[----:B------:R-:W-:Y:S01]  /*4330*/  SEL R0, R23, R0, !P0 ;  /* 0x0000000017007207 */ /* 0x000fe20004000000 */
[----:B------:R-:W-:Y:S01]  /*4340*/  IMAD.HI.U32 R12, R11, R14, RZ ;  /* 0x0000000e0b0c7227 */ /* 0x000fe200078e00ff */
[----:B------:R-:W-:Y:S03]  /*4350*/  SEL R9, R24, R9, !P4 ;  /* 0x0000000918097207 */ /* 0x000fe60006000000 */
[-C--:B------:R-:W-:Y:S01]  /*4360*/  IMAD.HI.U32 R8, R0, R4.reuse, RZ ;  /* 0x0000000400087227 */ /* 0x080fe200078e00ff */
[----:B------:R-:W-:Y:S03]  /*4370*/  SHF.R.U32.HI R12, RZ, R15, R12 ;  /* 0x0000000fff0c7219 */ /* 0x000fe6000001160c */
[----:B------:R-:W-:Y:S01]  /*4380*/  IMAD.HI.U32 R2, R9, R4, RZ ;  /* 0x0000000409027227 */ /* 0x000fe200078e00ff */
[-C--:B------:R-:W-:Y:S02]  /*4390*/  @P2 SHF.R.U32.HI R0, RZ, R5.reuse, R8 ;  /* 0x00000005ff002219 */ /* 0x080fe40000011608 */
[----:B------:R-:W-:Y:S02]  /*43a0*/  SHF.R.U32.HI R8, RZ, R22, R13 ;  /* 0x00000016ff087219 */ /* 0x000fe4000001160d */
[----:B------:R-:W-:Y:S01]  /*43b0*/  @P2 SHF.R.U32.HI R9, RZ, R5, R2 ;  /* 0x00000005ff092219 */ /* 0x000fe20000011602 */
[----:B------:R-:W-:Y:S01]  /*43c0*/  IMAD R0, R26, R0, RZ ;  /* 0x000000001a007224 */ /* 0x000fe200078e02ff */
[----:B------:R-:W-:Y:S02]  /*43d0*/  SEL R8, R10, R8, !P0 ;  /* 0x000000080a087207 */ /* 0x000fe40004000000 */
[----:B------:R-:W-:Y:S01]  /*43e0*/  SEL R2, R11, R12, !P4 ;  /* 0x0000000c0b027207 */ /* 0x000fe20006000000 */
[----:B------:R-:W-:Y:S01]  /*43f0*/  IMAD R12, R26, R9, RZ ;  /* 0x000000091a0c7224 */ /* 0x000fe200078e02ff */
[C---:B------:R-:W-:Y:S01]  /*4400*/  ISETP.GE.AND P0, PT, R8.reuse, R0, PT ;  /* 0x000000000800720c */ /* 0x040fe20003f06270 */
[----:B------:R-:W-:Y:S03]  /*4410*/  IMAD.HI.U32 R0, R8, R4, RZ ;  /* 0x0000000408007227 */ /* 0x000fe600078e00ff */
[----:B------:R-:W-:Y:S02]  /*4420*/  ISETP.GE.OR P0, PT, R2, R12, P0 ;  /* 0x0000000c0200720c */ /* 0x000fe40000706670 */
[-C--:B------:R-:W-:Y:S04]  /*4430*/  SHF.R.U32.HI R0, RZ, R5.reuse, R0 ;  /* 0x00000005ff007219 */ /* 0x080fe80000011600 */
[----:B------:R-:W-:Y:S05]  /*4440*/  SEL R13, R8, R0, !P2 ;  /* 0x00000000080d7207 */ /* 0x000fea0005000000 */
[----:B------:R-:W-:Y:S02]  /*4450*/  IMAD.MOV R12, RZ, RZ, -R13 ;  /* 0x000000ffff0c7224 */ /* 0x000fe400078e0a0d */
[----:B------:R-:W-:Y:S04]  /*4460*/  @!P0 IMAD.HI.U32 R0, R2, R4, RZ ;  /* 0x0000000402008227 */ /* 0x000fe800078e00ff */
[----:B------:R-:W-:Y:S01]  /*4470*/  IMAD R12, R26, R12, R8 ;  /* 0x0000000c1a0c7224 */ /* 0x000fe200078e0208 */
[----:B------:R-:W-:Y:S04]  /*4480*/  @!P0 SHF.R.U32.HI R0, RZ, R5, R0 ;  /* 0x00000005ff008219 */ /* 0x000fe80000011600 */
[----:B------:R-:W-:Y:S04]  /*4490*/  @!P0 SEL R0, R2, R0, !P2 ;  /* 0x0000000002008207 */ /* 0x000fe80005000000 */
[----:B------:R-:W-:Y:S01]  /*44a0*/  @!P0 IADD3 R13, PT, PT, R13, -R0, RZ ;  /* 0x800000000d0d8210 */ /* 0x000fe20007ffe0ff */
[----:B------:R-:W-:Y:S01]  /*44b0*/  @!P0 IMAD R0, R9, R12, R0 ;  /* 0x0000000c09008224 */ /* 0x000fe200078e0200 */
[----:B------:R-:W-:Y:S01]  /*44c0*/  IADD3 R9, PT, PT, -R8, RZ, RZ ;  /* 0x000000ff08097210 */ /* 0x000fe20007ffe1ff */
[--C-:B------:R-:W-:Y:S02]  /*44d0*/  IMAD.MOV R12, RZ, RZ, -R2.reuse ;  /* 0x000000ffff0c7224 */ /* 0x100fe400078e0a02 */
[----:B------:R-:W-:Y:S02]  /*44e0*/  @!P0 IMAD R8, R13, R26, R2 ;  /* 0x0000001a0d088224 */ /* 0x000fe400078e0202 */
[----:B------:R-:W-:Y:S02]  /*44f0*/  @!P0 IMAD.MOV.U32 R2, RZ, RZ, R0 ;  /* 0x000000ffff028224 */ /* 0x000fe400078e0000 */
[----:B------:R-:W-:Y:S02]  /*4500*/  IMAD R11, R3, R12, R11 ;  /* 0x0000000c030b7224 */ /* 0x000fe400078e020b */
[----:B------:R-:W-:Y:S02]  /*4510*/  IMAD R10, R6, R9, R10 ;  /* 0x00000009060a7224 */ /* 0x000fe400078e020a */
[----:B------:R-:W-:Y:S02]  /*4520*/  IMAD R11, R2, R3, R11 ;  /* 0x00000003020b7224 */ /* 0x000fe400078e020b */
[----:B------:R-:W-:Y:S02]  /*4530*/  IMAD R10, R8, R6, R10 ;  /* 0x00000006080a7224 */ /* 0x000fe400078e020a */
.L_x_79:
[----:B------:R-:W-:Y:S05]  /*4540*/  BRA.U UP1, `(.L_x_80) ;  /* 0x0000000101107547 */ /* 0x000fea000b800000 */
[----:B------:R-:W-:Y:S04]  /*4550*/  MOV R2, UR6 ;  /* 0x0000000600027c02 */ /* 0x000fe80008000f00 */
[----:B------:R-:W-:Y:S04]  /*4560*/  SHF.L.U32 R2, R2, 0x1f, RZ ;  /* 0x0000001f02027819 */ /* 0x000fe800000006ff */
[----:B------:R-:W2:Y:S02]  /*4570*/  SYNCS.PHASECHK.TRANS64.TRYWAIT P0, [UR7+0x108], R2 ;  /* 0x00010802ff0075a7 */ /* 0x000ea40008001107 */
[----:B--2---:R-:W-:Y:S05]  /*4580*/  @!P0 BRA `(.L_x_81) ;  /* 0x0000003800108947 */ /* 0x004fea0003800000 */
.L_x_80:
[----:B------:R-:W-:Y:S02]  /*4590*/  R2UR UR11, R21 ;  /* 0x00000000150b72ca */ /* 0x000fe400000e0000 */
[----:B------:R-:W-:Y:S02]  /*45a0*/  R2UR UR10, R20 ;  /* 0x00000000140a72ca */ /* 0x000fe400000e0000 */
[----:B------:R-:W-:Y:S04]  /*45b0*/  ISETP.NE.U32.AND P2, PT, RZ, UR4, PT ;  /* 0x00000004ff007c0c */ /* 0x000fe8000bf45070 */
[----:B------:R-:W-:Y:S05]  /*45c0*/  ISETP.NE.AND.EX P2, PT, RZ, UR5, PT, P2 ;  /* 0x00000005ff007c0c */ /* 0x000fea000bf45320 */
[----:B------:R-:W-:Y:S02]  /*45d0*/  USHF.L.U32 UR11, UR11, 0x6, URZ ;  /* 0x000000060b0b7899 */ /* 0x000fe400080006ff */
[----:B------:R-:W-:Y:S01]  /*45e0*/  USHF.L.U32 UR10, UR10, 0x6, URZ ;  /* 0x000000060a0a7899 */ /* 0x000fe200080006ff */
[----:B------:R-:W-:Y:S11]  /*45f0*/  BRA.U !UP4, `(.L_x_82) ;  /* 0x000000010c347547 */ /* 0x000ff6000b800000 */
[----:B------:R-:W-:Y:S01]  /*4600*/  UPLOP3.LUT UP0, UPT, UPT, UPT, UP3, 0x80, 0x8 ;  /* 0x000000000008789c */ /* 0x000fe20003f0f030 */
[----:B--2---:R-:W-:Y:S02]  /*4610*/  HFMA2 R0, -RZ, RZ, 0, 5.9604644775390625e-08 ;  /* 0x00000001ff007431 */ /* 0x004fe400000001ff */
[----:B------:R-:W-:Y:S03]  /*4620*/  IMAD.MOV.U32 R60, RZ, RZ, 0x1 ;  /* 0x00000001ff3c7424 */ /* 0x000fe600078e00ff */
[----:B------:R-:W-:Y:S05]  /*4630*/  PLOP3.LUT P0, PT, PT, PT, UP0, 0x80, 0x8 ;  /* 0x000000000008781c */ /* 0x000fea0003f0f008 */
[----:B------:R-:W2:Y:S01]  /*4640*/  @UP0 LDCU.64 UR14, c[0x0][0x888] ;  /* 0x00011100ff0e07ac */ /* 0x000ea20008000a00 */
[----:B------:R-:W-:Y:S07]  /*4650*/  @UP0 UIMAD UR8, UR36, UR4, URZ ;  /* 0x00000004240802a4 */ /* 0x000fee000f8e02ff */
[----:B------:R-:W-:Y:S01]  /*4660*/  @!P0 PRMT R60, R0, 0x7610, R60 ;  /* 0x00007610003c8816 */ /* 0x000fe2000000003c */
[----:B--2---:R-:W-:Y:S03]  /*4670*/  @UP0 UIMAD.WIDE UR14, UR8, 0x4, UR14 ;  /* 0x00000004080e08a5 */ /* 0x004fe6000f8e020e */
[----:B------:R-:W2:Y:S03]  /*4680*/  @!UP0 LDCU UR8, c[0x0][0x880] ;  /* 0x00011000ff0887ac */ /* 0x000ea60008000800 */
[----:B------:R-:W-:Y:S01]  /*4690*/  IMAD.U32 R8, RZ, RZ, UR14 ;  /* 0x0000000eff087e24 */ /* 0x000fe2000f8e00ff */
[----:B------:R-:W-:Y:S05]  /*46a0*/  MOV R9, UR15 ;  /* 0x0000000f00097c02 */ /* 0x000fea0008000f00 */
[----:B-----5:R3:W5:Y:S02]  /*46b0*/  @P0 LDG.E R35, desc[UR46][R8.64] ;  /* 0x0000002e08230981 */ /* 0x020764000c1e1900 */
[----:B--23--:R-:W-:Y:S07]  /*46c0*/  @!P0 IMAD.U32 R35, RZ, RZ, UR8 ;  /* 0x00000008ff238e24 */ /* 0x00cfee000f8e00ff */
.L_x_82:
[----:B-----5:R-:W-:Y:S01]  /*46d0*/  @!P2 FSETP.EQ.AND P0, PT, R35, RZ, PT ;  /* 0x000000ff2300a20b */ /* 0x020fe20003f02000 */
[----:B------:R-:W-:Y:S01]  /*46e0*/  @!UPT UIADD3 URZ, UPT, UPT, URZ, URZ, URZ ;  /* 0x000000fffffff290 */ /* 0x000fe2000fffe0ff */
[----:B------:R-:W-:Y:S11]  /*46f0*/  @!P2 BRA `(.L_x_83) ;  /* 0x000000000014a947 */ /* 0x000ff60003800000 */
[----:B------:R-:W-:Y:S02]  /*4700*/  LOP3.LUT P2, RZ, R60, 0xff, RZ, 0xc0, !PT ;  /* 0x000000ff3cff7812 */ /* 0x000fe4000784c0ff */
[----:B------:R-:W-:Y:S04]  /*4710*/  PLOP3.LUT P0, PT, PT, PT, UP0, 0x80, 0x8 ;  /* 0x000000000008781c */ /* 0x000fe80003f0f008 */
[----:B------:R-:W-:Y:S07]  /*4720*/  PLOP3.LUT P0, PT, P0, PT, PT, 0x8, 0x80 ;  /* 0x000000000080781c */ /* 0x000fee000070e170 */
[----:B------:R-:W-:Y:S11]  /*4730*/  @P2 FSETP.EQ.AND P0, PT, R35, RZ, PT ;  /* 0x000000ff2300220b */ /* 0x000ff60003f02000 */
[----:B------:R-:W-:Y:S02]  /*4740*/  @!UPT UIADD3 URZ, UPT, UPT, URZ, URZ, URZ ;  /* 0x000000fffffff290 */ /* 0x000fe4000fffe0ff */
.L_x_83:
[----:B------:R-:W-:Y:S01]  /*4750*/  ULEA UR15, UR13, UR7, 0x3 ;  /* 0x000000070d0f7291 */ /* 0x000fe2000f8e18ff */
[----:B------:R-:W-:Y:S02]  /*4760*/  SHF.L.U32 R9, R32, 0x1f, RZ ;  /* 0x0000001f20097819 */ /* 0x000fe400000006ff */
[----:B------:R-:W-:Y:S04]  /*4770*/  ELECT P4, URZ, PT ;  /* 0x0000000000ff782f */ /* 0x000fe80003880000 */
[----:B------:R-:W-:Y:S02]  /*4780*/  PLOP3.LUT P4, PT, P0, P4, PT, 0xf2, 0x2f ;  /* 0x00000000002f781c */ /* 0x000fe40000789e72 */
[----:B------:R-:W3:Y:S11]  /*4790*/  SYNCS.PHASECHK.TRANS64.TRYWAIT P2, [UR15+0xe8], R9 ;  /* 0x0000e809ff0075a7 */ /* 0x000ef6000804110f */
[----:B-1----:R-:W-:Y:S05]  /*47a0*/  @!P4 IADD3 R8, P0, PT, R30, 0x580, RZ ;  /* 0x000005801e08c810 */ /* 0x002fea0007f1e0ff */
[----:B--2---:R-:W-:Y:S01]  /*47b0*/  @!P4 IMAD.X R2, RZ, RZ, R31, P0 ;  /* 0x000000ffff02c224 */ /* 0x004fe200000e061f */
[----:B---3--:R-:W-:Y:S07]  /*47c0*/  @!P2 BRA `(.L_x_84) ;  /* 0x000000340098a947 */ /* 0x008fee0003800000 */
.L_x_173:
[----:B------:R-:W2:Y:S01]  /*47d0*/  LDC.64 R12, c[0x0][0xb18] ;  /* 0x0002c600ff0c7b82 */ /* 0x000ea20000000a00 */
[----:B------:R-:W-:Y:S01]  /*47e0*/  @!P4 R2UR UR8, R2 ;  /* 0x000000000208c2ca */ /* 0x000fe200000e0000 */
[----:B------:R-:W-:Y:S01]  /*47f0*/  VOTEU.ALL UP2, P4 ;  /* 0x0000000000ff7886 */ /* 0x000fe20002040000 */
[----:B------:R-:W-:Y:S01]  /*4800*/  @!P4 R2UR UR9, R8 ;  /* 0x000000000809c2ca */ /* 0x000fe200000e0000 */
[----:B------:R-:W-:Y:S01]  /*4810*/  VOTEU.ALL UP1, P4 ;  /* 0x0000000000ff7886 */ /* 0x000fe20002020000 */
[----:B-1----:R-:W-:Y:S03]  /*4820*/  @!P4 IMAD.MOV.U32 R0, RZ, RZ, 0x1000 ;  /* 0x00001000ff00c424 */ /* 0x002fe600078e00ff */
[----:B------:R-:W1:Y:S01]  /*4830*/  @!P1 LDC R2, c[0x0][0xb0c] ;  /* 0x0002c300ff029b82 */ /* 0x000e620000000800 */
[----:B------:R-:W-:Y:S01]  /*4840*/  UMOV UR20, 0x0 ;  /* 0x0000000000147882 */ /* 0x000fe20000000000 */
[----:B------:R-:W-:Y:S01]  /*4850*/  UMOV UR21, 0x10000000 ;  /* 0x1000000000157882 */ /* 0x000fe20000000000 */
[----:B------:R-:W-:Y:S01]  /*4860*/  UMOV UR12, UR36 ;  /* 0x00000024000c7c82 */ /* 0x000fe20008000000 */
[----:B------:R-:W-:Y:S01]  /*4870*/  UIADD3 UR14, UPT, UPT, UR13, 0x1, URZ ;  /* 0x000000010d0e7890 */ /* 0x000fe2000fffe0ff */
[----:B------:R-:W-:Y:S01]  /*4880*/  @P3 SHF.R.U32.HI R27, RZ, 0x10, R17 ;  /* 0x00000010ff1b3819 */ /* 0x000fe20000011611 */
[----:B------:R-:W-:Y:S02]  /*4890*/  VIADD R29, R29, 0x1 ;  /* 0x000000011d1d7836 */ /* 0x000fe40000000000 */
[----:B------:R-:W-:Y:S01]  /*48a0*/  IMAD.U32 R9, RZ, RZ, UR8 ;  /* 0x00000008ff097e24 */ /* 0x000fe2000f8e00ff */
[----:B------:R-:W-:Y:S01]  /*48b0*/  @!UP2 ULEA UR8, UR13, UR7, 0xc ;  /* 0x000000070d08a291 */ /* 0x000fe2000f8e60ff */
[----:B------:R-:W-:Y:S01]  /*48c0*/  IMAD.U32 R8, RZ, RZ, UR9 ;  /* 0x00000009ff087e24 */ /* 0x000fe2000f8e00ff */
[----:B------:R-:W-:Y:S02]  /*48d0*/  UIADD3 UR9, UPT, UPT, UR15, 0xd0, URZ ;  /* 0x000000d00f097890 */ /* 0x000fe4000fffe0ff */
[----:B------:R-:W-:Y:S01]  /*48e0*/  @!P4 R2UR UR19, R9 ;  /* 0x000000000913c2ca */ /* 0x000fe200000e0000 */
[----:B------:R-:W-:Y:S01]  /*48f0*/  @!UP2 UIADD3 UR8, UPT, UPT, UR8, 0x200, URZ ;  /* 0x000002000808a890 */ /* 0x000fe2000fffe0ff */
[----:B------:R-:W-:Y:S01]  /*4900*/  @!P4 R2UR UR18, R8 ;  /* 0x000000000812c2ca */ /* 0x000fe200000e0000 */
[----:B------:R-:W-:Y:S01]  /*4910*/  UISETP.NE.AND UP5, UPT, UR14, 0x3, UPT ;  /* 0x000000030e00788c */ /* 0x000fe2000bfa5270 */
[----:B------:R-:W3:Y:S01]  /*4920*/  LDC.64 R8, c[0x0][0xb10] ;  /* 0x0002c400ff087b82 */ /* 0x000ee20000000a00 */
[----:B------:R-:W-:Y:S02]  /*4930*/  UPRMT UR16, UR37, 0x654, UR9 ;  /* 0x0000065425107896 */ /* 0x000fe40008000009 */
[----:B------:R-:W-:Y:S02]  /*4940*/  USEL UR17, URZ, 0x1, UP5 ;  /* 0x00000001ff117887 */ /* 0x000fe4000a800000 */
[----:B------:R-:W-:Y:S04]  /*4950*/  USEL UR14, UR14, URZ, UP5 ;  /* 0x000000ff0e0e7287 */ /* 0x000fe8000a800000 */
[----:B------:R-:W-:Y:S01]  /*4960*/  ULEA UR13, UR14, UR7, 0x3 ;  /* 0x000000070e0d7291 */ /* 0x000fe2000f8e18ff */
[----:B------:R-:W-:Y:S01]  /*4970*/  LOP3.LUT R32, R32, UR17, RZ, 0x3c, !PT ;  /* 0x0000001120207c12 */ /* 0x000fe2000f8e3cff */
[----:B------:R1:W-:Y:S01]  /*4980*/  @!UP1 UTMALDG.3D [UR8], [UR18], desc[UR20] ;  /* 0x00001408120095b4 */ /* 0x0003e20008011000 */
[----:B------:R5:W-:Y:S02]  /*4990*/  @!P4 SYNCS.ARRIVE.TRANS64.RED.A0TR RZ, [UR15+0xd0], R0 ;  /* 0x0000d000ffffc9a7 */ /* 0x000be4000830040f */
[----:B------:R-:W-:Y:S01]  /*49a0*/  SHF.L.U32 R20, R32, 0x1f, RZ ;  /* 0x0000001f20147819 */ /* 0x000fe200000006ff */
[C---:B---3--:R-:W-:Y:S01]  /*49b0*/  @!P1 IMAD.HI.U32 R8, R11.reuse, R8, RZ ;  /* 0x000000080b089227 */ /* 0x048fe200078e00ff */
[----:B--2---:R-:W-:Y:S02]  /*49c0*/  @!P1 ISETP.NE.AND P0, PT, R12, 0x1, PT ;  /* 0x000000010c00980c */ /* 0x004fe40003f05270 */
[----:B-1----:R-:W-:Y:S01]  /*49d0*/  @!P1 ISETP.NE.AND P2, PT, R2, 0x1, PT ;  /* 0x000000010200980c */ /* 0x002fe20003f45270 */
[----:B------:R-:W-:Y:S01]  /*49e0*/  SYNCS.ARRIVE.TRANS64.RED.A1T0 RZ, [UR16], RZ ;  /* 0x000000ffffff79a7 */ /* 0x000fe20008100410 */
[C---:B------:R-:W-:Y:S01]  /*49f0*/  @!P1 IMAD.HI.U32 R13, R10.reuse, R13, RZ ;  /* 0x0000000d0a0d9227 */ /* 0x040fe200078e00ff */
[----:B------:R-:W-:Y:S04]  /*4a00*/  @!P1 SHF.R.U32.HI R8, RZ, R9, R8 ;  /* 0x00000009ff089219 */ /* 0x000fe80000011608 */
[----:B------:R-:W-:Y:S01]  /*4a10*/  @!P1 SEL R8, R11, R8, !P2 ;  /* 0x000000080b089207 */ /* 0x000fe20005000000 */
[----:B------:R-:W1:Y:S01]  /*4a20*/  SYNCS.PHASECHK.TRANS64.TRYWAIT P5, [UR13+0xe8], R20 ;  /* 0x0000e814ff0075a7 */ /* 0x000e6200080a110d */
[----:B-----5:R-:W2:Y:S02]  /*4a30*/  @!P1 LDC R0, c[0x0][0xb20] ;  /* 0x0002c800ff009b82 */ /* 0x020ea40000000800 */
[----:B--2---:R-:W-:Y:S04]  /*4a40*/  @!P1 SHF.R.U32.HI R0, RZ, R0, R13 ;  /* 0x00000000ff009219 */ /* 0x004fe8000001160d */
[----:B------:R-:W-:Y:S05]  /*4a50*/  @!P1 SEL R9, R10, R0, !P0 ;  /* 0x000000000a099207 */ /* 0x000fea0004000000 */
[----:B------:R-:W-:Y:S02]  /*4a60*/  @!P1 IMAD.IADD R0, R9, 0x1, -R8 ;  /* 0x0000000109009824 */ /* 0x000fe400078e0a08 */
[----:B------:R-:W-:Y:S02]  /*4a70*/  @!P1 IMAD.IADD R8, R8, 0x1, -R9 ;  /* 0x0000000108089824 */ /* 0x000fe400078e0a09 */
[----:B------:R-:W-:Y:S02]  /*4a80*/  @!P1 IMAD R11, R0, R2, R11 ;  /* 0x00000002000b9224 */ /* 0x000fe400078e020b */
[----:B------:R-:W-:Y:S01]  /*4a90*/  @!P1 IMAD R10, R8, R12, R10 ;  /* 0x0000000c080a9224 */ /* 0x000fe200078e020a */
[----:B-1----:R-:W-:Y:S06]  /*4aa0*/  @!P5 BRA `(.L_x_85) ;  /* 0x0000003000f8d947 */ /* 0x002fec0003800000 */
.L_x_175:
[----:B------:R-:W-:Y:S01]  /*4ab0*/  @!P4 IADD3 R2, P0, PT, R30, 0x580, RZ ;  /* 0x000005801e02c810 */ /* 0x000fe20007f1e0ff */
[----:B------:R-:W-:Y:S01]  /*4ac0*/  UMOV UR18, 0x0 ;  /* 0x0000000000127882 */ /* 0x000fe20000000000 */
[----:B------:R-:W-:Y:S01]  /*4ad0*/  UMOV UR19, 0x10000000 ;  /* 0x1000000000137882 */ /* 0x000fe20000000000 */
[----:B------:R-:W-:Y:S01]  /*4ae0*/  VOTEU.ALL UP1, P4 ;  /* 0x0000000000ff7886 */ /* 0x000fe20002020000 */
[----:B------:R-:W-:Y:S01]  /*4af0*/  @!P4 R2UR UR9, R2 ;  /* 0x000000000209c2ca */ /* 0x000fe200000e0000 */
[----:B-1----:R-:W-:Y:S01]  /*4b00*/  @!P4 IMAD.X R0, RZ, RZ, R31, P0 ;  /* 0x000000ffff00c224 */ /* 0x002fe200000e061f */
[----:B------:R-:W-:Y:S01]  /*4b10*/  UMOV UR12, UR36 ;  /* 0x00000024000c7c82 */ /* 0x000fe20008000000 */
[----:B------:R-:W-:Y:S01]  /*4b20*/  @P3 R2UR UR36, R27 ;  /* 0x000000001b2432ca */ /* 0x000fe200000e0000 */
[----:B------:R-:W-:Y:S01]  /*4b30*/  @!UP1 ULEA UR15, UR14, UR7, 0xc ;  /* 0x000000070e0f9291 */ /* 0x000fe2000f8e60ff */
[----:B------:R-:W-:Y:S01]  /*4b40*/  ISETP.NE.AND P0, PT, R29, 0x2, PT ;  /* 0x000000021d00780c */ /* 0x000fe20003f05270 */
[----:B------:R-:W-:Y:S01]  /*4b50*/  @!UP1 UIADD3 UR10, UPT, UPT, UR10, 0x20, URZ ;  /* 0x000000200a0a9890 */ /* 0x000fe2000fffe0ff */
[----:B------:R-:W-:Y:S01]  /*4b60*/  @!P4 R2UR UR8, R0 ;  /* 0x000000000008c2ca */ /* 0x000fe200000e0000 */
[----:B------:R-:W-:Y:S01]  /*4b70*/  IMAD.IADD R20, R10, 0x1, R58 ;  /* 0x000000010a147824 */ /* 0x000fe200078e023a */
[----:B------:R-:W-:Y:S01]  /*4b80*/  SEL R0, RZ, 0x1, P0 ;  /* 0x00000001ff007807 */ /* 0x000fe20000000000 */
[----:B------:R-:W-:Y:S01]  /*4b90*/  IMAD.IADD R21, R11, 0x1, R59 ;  /* 0x000000010b157824 */ /* 0x000fe200078e023b */
[----:B------:R-:W-:Y:S02]  /*4ba0*/  SEL R29, R29, RZ, P0 ;  /* 0x000000ff1d1d7207 */ /* 0x000fe40000000000 */
[----:B------:R-:W-:Y:S01]  /*4bb0*/  IMAD.U32 R8, RZ, RZ, UR9 ;  /* 0x00000009ff087e24 */ /* 0x000fe2000f8e00ff */
[----:B------:R-:W-:Y:S01]  /*4bc0*/  UIADD3 UR9, UPT, UPT, UR13, 0xd0, URZ ;  /* 0x000000d00d097890 */ /* 0x000fe2000fffe0ff */
[----:B------:R-:W-:Y:S03]  /*4bd0*/  LOP3.LUT R28, R28, R0, RZ, 0x3c, !PT ;  /* 0x000000001c1c7212 */ /* 0x000fe600078e3cff */
[----:B------:R-:W-:Y:S02]  /*4be0*/  @!P4 R2UR UR16, R8 ;  /* 0x000000000810c2ca */ /* 0x000fe400000e0000 */
[----:B------:R-:W-:Y:S01]  /*4bf0*/  IMAD.U32 R9, RZ, RZ, UR8 ;  /* 0x00000008ff097e24 */ /* 0x000fe2000f8e00ff */
[----:B------:R-:W-:Y:S01]  /*4c00*/  @!UP1 UIADD3 UR8, UPT, UPT, UR15, 0x200, URZ ;  /* 0x000002000f089890 */ /* 0x000fe2000fffe0ff */
[----:B------:R-:W-:Y:S01]  /*4c10*/  VOTEU.ALL UP1, P4 ;  /* 0x0000000000ff7886 */ /* 0x000fe20002020000 */
[----:B------:R-:W-:Y:S02]  /*4c20*/  UPRMT UR15, UR37, 0x654, UR9 ;  /* 0x00000654250f7896 */ /* 0x000fe40008000009 */
[----:B------:R-:W-:Y:S11]  /*4c30*/  @!P4 R2UR UR17, R9 ;  /* 0x000000000911c2ca */ /* 0x000ff600000e0000 */
[----:B------:R-:W-:Y:S02]  /*4c40*/  @!UPT UIADD3 URZ, UPT, UPT, URZ, URZ, URZ ;  /* 0x000000fffffff290 */ /* 0x000fe4000fffe0ff */
[----:B------:R2:W-:Y:S01]  /*4c50*/  @!UP1 UTMALDG.3D [UR8], [UR16], desc[UR18] ;  /* 0x00001208100095b4 */ /* 0x0005e20008011000 */
[----:B------:R2:W-:Y:S01]  /*4c60*/  @!P4 SYNCS.ARRIVE.TRANS64.RED.A0TR RZ, [UR13+0xd0], R25 ;  /* 0x0000d019ffffc9a7 */ /* 0x0005e2000830040d */
[----:B------:R-:W-:Y:S04]  /*4c70*/  UIADD3 UR13, UPT, UPT, UR14, 0x1, URZ ;  /* 0x000000010e0d7890 */ /* 0x000fe8000fffe0ff */
[----:B------:R-:W-:Y:S04]  /*4c80*/  UISETP.NE.AND UP1, UPT, UR13, 0x3, UPT ;  /* 0x000000030d00788c */ /* 0x000fe8000bf25270 */
[----:B------:R-:W-:Y:S02]  /*4c90*/  USEL UR14, URZ, 0x1, UP1 ;  /* 0x00000001ff0e7887 */ /* 0x000fe40008800000 */
[----:B------:R-:W-:Y:S02]  /*4ca0*/  USEL UR13, UR13, URZ, UP1 ;  /* 0x000000ff0d0d7287 */ /* 0x000fe40008800000 */
[----:B------:R-:W-:Y:S02]  /*4cb0*/  UPLOP3.LUT UP1, UPT, UPT, UPT, UPT, 0x80, 0x8 ;  /* 0x000000000008789c */ /* 0x000fe40003f2f070 */
[----:B------:R-:W-:Y:S01]  /*4cc0*/  LOP3.LUT R32, R32, UR14, RZ, 0x3c, !PT ;  /* 0x0000000e20207c12 */ /* 0x000fe2000f8e3cff */
[----:B------:R-:W-:Y:S01]  /*4cd0*/  SYNCS.ARRIVE.TRANS64.RED.A1T0 RZ, [UR15], RZ ;  /* 0x000000ffffff79a7 */ /* 0x000fe2000810040f */
[----:B------:R-:W-:Y:S07]  /*4ce0*/  @P3 BRA `(.L_x_86) ;  /* 0xfffffff4001c3947 */ /* 0x000fee000383ffff */
[----:B------:R-:W-:Y:S01]  /*4cf0*/  UIADD3 UR7, UPT, UPT, UR7, 0xe8, URZ ;  /* 0x000000e807077890 */ /* 0x000fe2000fffe0ff */
[----:B------:R-:W-:-:S03]  /*4d00*/  SHF.L.U32 R2, R32, 0x1f, RZ ;  /* 0x0000001f20027819 */ /* 0x000fc600000006ff */
[----:B------:R-:W-:-:S09]  /*4d10*/  ULEA UR4, UR13, UR7, 0x3 ;  /* 0x000000070d047291 */ /* 0x000fd2000f8e18ff */
[----:B------:R-:W1:Y:S02]  /*4d20*/  SYNCS.PHASECHK.TRANS64.TRYWAIT P0, [UR4], R2 ;  /* 0x00000002ff0075a7 */ /* 0x000e640008001104 */
[----:B-1----:R-:W-:Y:S05]  /*4d30*/  @!P0 BRA `(.L_x_87) ;  /* 0x00000030006c8947 */ /* 0x002fea0003800000 */
.L_x_177:
        /* <DEDUP_REMOVED lines=9> */
.L_x_179:
[----:B------:R-:W-:-:S04]  /*4dd0*/  UIADD3 UR5, UPT, UPT, UR5, 0x1, URZ ;  /* 0x0000000105057890 */ /* 0x000fc8000fffe0ff */
[----:B------:R-:W-:-:S04]  /*4de0*/  UISETP.NE.AND UP0, UPT, UR5, 0x3, UPT ;  /* 0x000000030500788c */ /* 0x000fc8000bf05270 */
[----:B------:R-:W-:Y:S02]  /*4df0*/  USEL UR4, URZ, 0x1, UP0 ;  /* 0x00000001ff047887 */ /* 0x000fe40008000000 */
[----:B------:R-:W-:-:S04]  /*4e00*/  USEL UR5, UR5, URZ, UP0 ;  /* 0x000000ff05057287 */ /* 0x000fc80008000000 */
[----:B------:R-:W-:Y:S01]  /*4e10*/  ULEA UR5, UR5, UR7, 0x3 ;  /* 0x0000000705057291 */ /* 0x000fe2000f8e18ff */
[----:B-1----:R-:W-:-:S04]  /*4e20*/  LOP3.LUT R2, R32, UR4, RZ, 0x3c, !PT ;  /* 0x0000000420027c12 */ /* 0x002fc8000f8e3cff */
[----:B------:R-:W-:Y:S01]  /*4e30*/  SHF.L.U32 R2, R2, 0x1f, RZ ;  /* 0x0000001f02027819 */ /* 0x000fe200000006ff */
[----:B------:R-:W-:-:S07]  /*4e40*/  IMAD.U32 R0, RZ, RZ, UR5 ;  /* 0x00000005ff007e24 */ /* 0x000fce000f8e00ff */
.L_x_89:
[----:B-1----:R1:W3:Y:S02]  /*4e50*/  SYNCS.PHASECHK.TRANS64.TRYWAIT P0, [R0+URZ], R2 ;  /* 0x00000002000075a7 */ /* 0x0022e400080011ff */
[----:B---3--:R-:W-:Y:S05]  /*4e60*/  @!P0 NANOSLEEP.SYNCS 0x989680 ;  /* 0x009896800000895d */ /* 0x008fea0003900000 */
[----:B------:R-:W3:Y:S02]  /*4e70*/  @!P0 SYNCS.PHASECHK.TRANS64 P0, [R0+URZ], R2 ;  /* 0x00000002000085a7 */ /* 0x000ee400080010ff */
[----:B--23--:R-:W-:Y:S05]  /*4e80*/  @P0 EXIT ;  /* 0x000000000000094d */ /* 0x00cfea0003800000 */
[----:B------:R-:W-:Y:S05]  /*4e90*/  BRA `(.L_x_89) ;  /* 0xfffffffc00ec7947 */ /* 0x000fea000383ffff */
.L_x_77:
[----:B------:R-:W-:-:S06]  /*4ea0*/  UISETP.GE.AND UP1, UPT, UR8, 0x4, UPT ;  /* 0x000000040800788c */ /* 0x000fcc000bf26270 */
[----:B------:R-:W-:-:S13]  /*4eb0*/  PLOP3.LUT P0, PT, PT, PT, UP1, 0x80, 0x8 ;  /* 0x000000000008781c */ /* 0x000fda0003f0f018 */
[----:B------:R-:W-:Y:S05]  /*4ec0*/  @!P0 EXIT ;  /* 0x000000000000894d */ /* 0x000fea0003800000 */
[----:B------:R-:W-:Y:S01]  /*4ed0*/  BAR.SYNC.DEFER_BLOCKING 0x6, 0xa0 ;  /* 0x0182800000007b1d */ /* 0x000fe20000010000 */
[C---:B------:R-:W-:Y:S01]  /*4ee0*/  IMAD.SHL.U32 R3, R70.reuse, 0x20, RZ ;  /* 0x0000002046037824 */ /* 0x040fe200078e00ff */
[C---:B------:R-:W-:Y:S01]  /*4ef0*/  LOP3.LUT P0, RZ, R70.reuse, 0x4, RZ, 0xc0, !PT ;  /* 0x0000000446ff7812 */ /* 0x040fe2000780c0ff */
[C---:B------:R-:W-:Y:S02]  /*4f00*/  IMAD.SHL.U32 R64, R70.reuse, 0x10, RZ ;  /* 0x0000001046407824 */ /* 0x040fe400078e00ff */
[C---:B------:R-:W-:Y:S01]  /*4f10*/  IMAD.SHL.U32 R2, R70.reuse, 0x4, RZ ;  /* 0x0000000446027824 */ /* 0x040fe200078e00ff */
[----:B------:R-:W-:Y:S02]  /*4f20*/  UMOV UR48, 0x400 ;  /* 0x0000040000307882 */ /* 0x000fe40000000000 */
[----:B------:R-:W1:Y:S01]  /*4f30*/  LDC R63, c[0x0][0x370] ;  /* 0x0000dc00ff3f7b82 */ /* 0x000e620000000800 */
[----:B------:R-:W-:Y:S01]  /*4f40*/  ULEA UR48, UR37, UR48, 0x18 ;  /* 0x0000003025307291 */ /* 0x000fe2000f8ec0ff */
[----:B------:R-:W-:Y:S01]  /*4f50*/  LOP3.LUT R4, R3, 0xc0, RZ, 0xc0, !PT ;  /* 0x000000c003047812 */ /* 0x000fe200078ec0ff */
[----:B------:R-:W-:Y:S01]  /*4f60*/  IMAD.U32 R32, R70, 0x10000, RZ ;  /* 0x0001000046207824 */ /* 0x000fe200078e00ff */
[----:B------:R-:W-:Y:S01]  /*4f70*/  LOP3.LUT R64, R64, 0x600, RZ, 0xc0, !PT ;  /* 0x0000060040407812 */ /* 0x000fe200078ec0ff */
[----:B------:R-:W-:Y:S01]  /*4f80*/  IMAD.MOV.U32 R69, RZ, RZ, 0x10 ;  /* 0x00000010ff457424 */ /* 0x000fe200078e00ff */
[----:B------:R-:W-:Y:S01]  /*4f90*/  LOP3.LUT R2, R4, 0x18, R2, 0xf8, !PT ;  /* 0x0000001804027812 */ /* 0x000fe200078ef802 */
[----:B------:R-:W-:Y:S01]  /*4fa0*/  IMAD.MOV.U32 R31, RZ, RZ, RZ ;  /* 0x000000ffff1f7224 */ /* 0x000fe200078e00ff */
[----:B------:R-:W2:Y:S01]  /*4fb0*/  LDC R28, c[0x0][0xb0c] ;  /* 0x0002c300ff1c7b82 */ /* 0x000ea20000000800 */
[----:B------:R-:W-:Y:S01]  /*4fc0*/  SHF.R.U32.HI R4, RZ, 0x1, R70 ;  /* 0x00000001ff047819 */ /* 0x000fe20000011646 */
[----:B------:R-:W-:Y:S01]  /*4fd0*/  IMAD.MOV.U32 R68, RZ, RZ, RZ ;  /* 0x000000ffff447224 */ /* 0x000fe200078e00ff */
[--C-:B------:R-:W-:Y:S01]  /*4fe0*/  LOP3.LUT R64, R64, 0x20, R3.reuse, 0xf8, !PT ;  /* 0x0000002040407812 */ /* 0x100fe200078ef803 */
[----:B------:R-:W-:Y:S01]  /*4ff0*/  IMAD.MOV.U32 R73, RZ, RZ, RZ ;  /* 0x000000ffff497224 */ /* 0x000fe200078e00ff */
[----:B------:R-:W-:Y:S01]  /*5000*/  LOP3.LUT R32, R32, 0x600000, RZ, 0xc0, !PT ;  /* 0x0060000020207812 */ /* 0x000fe200078ec0ff */
[----:B------:R-:W-:Y:S01]  /*5010*/  IMAD.MOV.U32 R67, RZ, RZ, RZ ;  /* 0x000000ffff437224 */ /* 0x000fe200078e00ff */
[----:B------:R-:W-:Y:S01]  /*5020*/  LOP3.LUT R2, R2, 0x8, R4, 0x78, !PT ;  /* 0x0000000802027812 */ /* 0x000fe200078e7804 */
[----:B------:R-:W4:Y:S01]  /*5030*/  LDC R61, c[0x0][0xb20] ;  /* 0x0002c800ff3d7b82 */ /* 0x000f220000000800 */
[----:B------:R-:W3:Y:S01]  /*5040*/  LDS R0, [UR48+0x1c0] ;  /* 0x0001c030ff007984 */ /* 0x000ee20008000800 */
[----:B------:R-:W-:Y:S01]  /*5050*/  LOP3.LUT R64, R64, 0x100, R3, 0xf8, !PT ;  /* 0x0000010040407812 */ /* 0x000fe200078ef803 */
[----:B------:R-:W1:Y:S01]  /*5060*/  LDCU.64 UR54, c[0x0][0x348] ;  /* 0x00006900ff3677ac */ /* 0x000e620008000a00 */
[----:B------:R-:W-:-:S02]  /*5070*/  LOP3.LUT R70, R70, 0x60, RZ, 0xc0, !PT ;  /* 0x0000006046467812 */ /* 0x000fc400078ec0ff */
[----:B------:R-:W-:Y:S01]  /*5080*/  LOP3.LUT R64, R64, R2, RZ, 0xfc, !PT ;  /* 0x0000000240407212 */ /* 0x000fe200078efcff */
[----:B------:R-:W1:Y:S01]  /*5090*/  LDCU.64 UR38, c[0x0][0x888] ;  /* 0x00011100ff2677ac */ /* 0x000e620008000a00 */
[----:B------:R-:W1:Y:S01]  /*50a0*/  LDC R27, c[0x0][0xb30] ;  /* 0x0002cc00ff1b7b82 */ /* 0x000e620000000800 */
[----:B------:R-:W-:Y:S01]  /*50b0*/  SEL R69, R69, 0xfffffff0, !P0 ;  /* 0xfffffff045457807 */ /* 0x000fe20004000000 */
[----:B------:R-:W1:Y:S01]  /*50c0*/  LDCU.64 UR44, c[0x0][0x890] ;  /* 0x00011200ff2c77ac */ /* 0x000e620008000a00 */
[----:B------:R-:W-:-:S05]  /*50d0*/  UMOV UR51, 0x1 ;  /* 0x0000000100337882 */ /* 0x000fca0000000000 */
[----:B------:R-:W1:Y:S01]  /*50e0*/  LDC.64 R56, c[0x0][0xb10] ;  /* 0x0002c400ff387b82 */ /* 0x000e620000000a00 */
[----:B------:R-:W-:Y:S01]  /*50f0*/  UMOV UR56, URZ ;  /* 0x000000ff00387c82 */ /* 0x000fe20008000000 */
[----:B------:R-:W-:Y:S01]  /*5100*/  UIADD3 UR52, UPT, UPT, UR48, 0x200, URZ ;  /* 0x0000020030347890 */ /* 0x000fe2000fffe0ff */
[----:B------:R-:W-:Y:S01]  /*5110*/  UMOV UR50, URZ ;  /* 0x000000ff00327c82 */ /* 0x000fe20008000000 */
[----:B------:R-:W-:-:S04]  /*5120*/  UMOV UR49, URZ ;  /* 0x000000ff00317c82 */ /* 0x000fc80008000000 */
[----:B------:R-:W1:Y:S08]  /*5130*/  LDC.64 R24, c[0x0][0xb18] ;  /* 0x0002c600ff187b82 */ /* 0x000e700000000a00 */
[----:B------:R-:W1:Y:S08]  /*5140*/  LDC.64 R22, c[0x0][0xb28] ;  /* 0x0002ca00ff167b82 */ /* 0x000e700000000a00 */
[----:B------:R-:W1:Y:S01]  /*5150*/  LDC.64 R54, c[0x0][0x8b0] ;  /* 0x00022c00ff367b82 */ /* 0x000e620000000a00 */
[----:B---3--:R-:W-:-:S07]  /*5160*/  IMAD.IADD R32, R0, 0x1, R32 ;  /* 0x0000000100207824 */ /* 0x008fce00078e0220 */
[----:B------:R-:W3:Y:S08]  /*5170*/  LDC.64 R52, c[0x0][0x8a8] ;  /* 0x00022a00ff347b82 */ /* 0x000ef00000000a00 */
[----:B--2-4-:R-:W1:Y:S02]  /*5180*/  LDC R62, c[0x0][0x374] ;  /* 0x0000dd00ff3e7b82 */ /* 0x014e640000000800 */
.L_x_120:
[----:B------:R-:W-:Y:S02]  /*5190*/  LEA R0, R73, UR48, 0x3 ;  /* 0x0000003049007c11 */ /* 0x000fe4000f8e18ff */
[----:B------:R-:W-:Y:S02]  /*51a0*/  SHF.L.U32 R2, R67, 0x1f, RZ ;  /* 0x0000001f43027819 */ /* 0x000fe400000006ff */
[----:B-1----:R-:W-:Y:S02]  /*51b0*/  LEA R16, R73, UR48, 0x4 ;  /* 0x0000003049107c11 */ /* 0x002fe4000f8e20ff */
[----:B------:R-:W2:Y:S02]  /*51c0*/  SYNCS.PHASECHK.TRANS64.TRYWAIT P0, [R0+URZ+0x110], R2 ;  /* 0x00011002000075a7 */ /* 0x000ea400080011ff */
[----:B--2---:R-:W-:Y:S05]  /*51d0*/  @!P0 BRA `(.L_x_90) ;  /* 0x0000002c00748947 */ /* 0x004fea0003800000 */
.L_x_180:
[----:B------:R-:W4:Y:S01]  /*51e0*/  LDC.64 R10, c[0x0][0xb10] ;  /* 0x0002c400ff0a7b82 */ /* 0x000f220000000a00 */
[----:B------:R-:W3:Y:S01]  /*51f0*/  LDS.128 R16, [R16+0x1a0] ;  /* 0x0001a00010107984 */ /* 0x000ee20000000c00 */
[----:B-1----:R-:W-:Y:S01]  /*5200*/  ISETP.NE.AND P1, PT, R27, 0x1, PT ;  /* 0x000000011b00780c */ /* 0x002fe20003f25270 */
[----:B--2---:R-:W-:Y:S01]  /*5210*/  VIADD R0, R0, 0x120 ;  /* 0x0000012000007836 */ /* 0x004fe20000000000 */
[----:B------:R-:W-:Y:S04]  /*5220*/  ISETP.GE.AND P0, PT, R26, 0x1, PT ;  /* 0x000000011a00780c */ /* 0x000fe80003f06270 */
[----:B------:R-:W1:Y:S01]  /*5230*/  LDC.64 R8, c[0x0][0xb18] ;  /* 0x0002c600ff087b82 */ /* 0x000e620000000a00 */
[----:B------:R-:W-:Y:S01]  /*5240*/  PRMT R0, RZ, 0x654, R0 ;  /* 0x00000654ff007816 */ /* 0x000fe20000000000 */
[----:B------:R-:W-:Y:S01]  /*5250*/  @!PT LDS RZ, [RZ] ;  /* 0x00000000fffff984 */ /* 0x000fe20000000800 */
[----:B------:R-:W-:Y:S01]  /*5260*/  @!PT LDS RZ, [RZ] ;  /* 0x00000000fffff984 */ /* 0x000fe20000000800 */
[----:B------:R-:W-:Y:S01]  /*5270*/  @!PT LDS RZ, [RZ] ;  /* 0x00000000fffff984 */ /* 0x000fe20000000800 */
[----:B------:R-:W-:Y:S01]  /*5280*/  @!PT LDS RZ, [RZ] ;  /* 0x00000000fffff984 */ /* 0x000fe20000000800 */
[----:B------:R2:W-:Y:S06]  /*5290*/  MEMBAR.ALL.CTA ;  /* 0x0000000000007992 */ /* 0x0005ec0000008000 */
[----:B--2---:R-:W2:Y:S01]  /*52a0*/  FENCE.VIEW.ASYNC.S ;  /* 0x00000000000073c6 */ /* 0x004ea20000000000 */
[----:B------:R-:W1:Y:S08]  /*52b0*/  @!P1 LDC R12, c[0x0][0xb20] ;  /* 0x0002c800ff0c9b82 */ /* 0x000e700000000800 */
[----:B------:R-:W1:Y:S01]  /*52c0*/  @!P1 LDC R7, c[0x0][0xb0c] ;  /* 0x0002c300ff079b82 */ /* 0x000e620000000800 */
[----:B--2---:R2:W-:Y:S01]  /*52d0*/  SYNCS.ARRIVE.TRANS64.RED.A1T0 RZ, [R0+URZ], RZ ;  /* 0x000000ff00ff79a7 */ /* 0x0045e200081004ff */
[----:B---3--:R-:W-:Y:S04]  /*52e0*/  LOP3.LUT P4, RZ, R18, 0x1, RZ, 0xc0, !PT ;  /* 0x0000000112ff7812 */ /* 0x008fe8000788c0ff */
[----:B------:R-:W-:Y:S09]  /*52f0*/  P2R R71, PR, RZ, 0x10 ;  /* 0x00000010ff477803 */ /* 0x000ff20000000000 */
[----:B------:R-:W-:Y:S02]  /*5300*/  @P4 MOV R30, R16 ;  /* 0x00000010001e4202 */ /* 0x000fe40000000f00 */
[----:B------:R-:W-:Y:S01]  /*5310*/  @P4 LOP3.LUT R29, R17, 0xffff, RZ, 0xc0, !PT ;  /* 0x0000ffff111d4812 */ /* 0x000fe200078ec0ff */
[----:B--2-4-:R-:W-:Y:S06]  /*5320*/  @!P0 BRA `(.L_x_91) ;  /* 0x0000000000a48947 */ /* 0x014fec0003800000 */
[----:B------:R-:W-:Y:S01]  /*5330*/  IMAD.HI.U32 R0, R62, R25, RZ ;  /* 0x000000193e007227 */ /* 0x000fe200078e00ff */
[----:B------:R-:W-:Y:S02]  /*5340*/  ISETP.NE.AND P0, PT, R24, 0x1, PT ;  /* 0x000000011800780c */ /* 0x000fe40003f05270 */
[----:B------:R-:W-:Y:S01]  /*5350*/  ISETP.NE.AND P2, PT, R26, 0x1, PT ;  /* 0x000000011a00780c */ /* 0x000fe20003f45270 */
[----:B------:R-:W-:Y:S01]  /*5360*/  IMAD.HI.U32 R4, R63, R56, RZ ;  /* 0x000000383f047227 */ /* 0x000fe200078e00ff */
[----:B------:R-:W-:Y:S02]  /*5370*/  SHF.R.U32.HI R0, RZ, R61, R0 ;  /* 0x0000003dff007219 */ /* 0x000fe40000011600 */
[----:B------:R-:W-:Y:S01]  /*5380*/  ISETP.NE.AND P3, PT, R28, 0x1, PT ;  /* 0x000000011c00780c */ /* 0x000fe20003f65270 */
[----:B------:R-:W-:Y:S01]  /*5390*/  IMAD.HI.U32 R6, R29, R25, RZ ;  /* 0x000000191d067227 */ /* 0x000fe200078e00ff */
[-C--:B------:R-:W-:Y:S02]  /*53a0*/  SHF.R.U32.HI R4, RZ, R57.reuse, R4 ;  /* 0x00000039ff047219 */ /* 0x080fe40000011604 */
[----:B------:R-:W-:Y:S01]  /*53b0*/  SEL R0, R62, R0, !P0 ;  /* 0x000000003e007207 */ /* 0x000fe20004000000 */
[----:B------:R-:W-:Y:S01]  /*53c0*/  IMAD.HI.U32 R5, R30, R56, RZ ;  /* 0x000000381e057227 */ /* 0x000fe200078e00ff */
[----:B------:R-:W-:Y:S03]  /*53d0*/  SEL R4, R63, R4, !P3 ;  /* 0x000000043f047207 */ /* 0x000fe60005800000 */
[-C--:B------:R-:W-:Y:S01]  /*53e0*/  IMAD.HI.U32 R3, R0, R22.reuse, RZ ;  /* 0x0000001600037227 */ /* 0x080fe200078e00ff */
[----:B------:R-:W-:Y:S03]  /*53f0*/  SHF.R.U32.HI R5, RZ, R57, R5 ;  /* 0x00000039ff057219 */ /* 0x000fe60000011605 */
[----:B------:R-:W-:Y:S01]  /*5400*/  IMAD.HI.U32 R2, R4, R22, RZ ;  /* 0x0000001604027227 */ /* 0x000fe200078e00ff */
[----:B------:R-:W-:Y:S02]  /*5410*/  @P2 SHF.R.U32.HI R0, RZ, R23, R3 ;  /* 0x00000017ff002219 */ /* 0x000fe40000011603 */
[----:B------:R-:W-:Y:S02]  /*5420*/  SHF.R.U32.HI R3, RZ, R61, R6 ;  /* 0x0000003dff037219 */ /* 0x000fe40000011606 */
[----:B------:R-:W-:Y:S01]  /*5430*/  @P2 SHF.R.U32.HI R4, RZ, R23, R2 ;  /* 0x00000017ff042219 */ /* 0x000fe20000011602 */
[----:B------:R-:W-:Y:S01]  /*5440*/  IMAD R0, R26, R0, RZ ;  /* 0x000000001a007224 */ /* 0x000fe200078e02ff */
[----:B------:R-:W-:Y:S02]  /*5450*/  SEL R3, R29, R3, !P0 ;  /* 0x000000031d037207 */ /* 0x000fe40004000000 */
[----:B------:R-:W-:Y:S01]  /*5460*/  SEL R2, R30, R5, !P3 ;  /* 0x000000051e027207 */ /* 0x000fe20005800000 */
[----:B------:R-:W-:Y:S01]  /*5470*/  IMAD R5, R26, R4, RZ ;  /* 0x000000041a057224 */ /* 0x000fe200078e02ff */
[C---:B------:R-:W-:Y:S01]  /*5480*/  ISETP.GE.AND P0, PT, R3.reuse, R0, PT ;  /* 0x000000000300720c */ /* 0x040fe20003f06270 */
[C---:B------:R-:W-:Y:S03]  /*5490*/  IMAD.HI.U32 R0, R3.reuse, R22, RZ ;  /* 0x0000001603007227 */ /* 0x040fe600078e00ff */
[C---:B------:R-:W-:Y:S02]  /*54a0*/  ISETP.GE.OR P0, PT, R2.reuse, R5, P0 ;  /* 0x000000050200720c */ /* 0x040fe40000706670 */
[----:B------:R-:W-:Y:S04]  /*54b0*/  SHF.R.U32.HI R0, RZ, R23, R0 ;  /* 0x00000017ff007219 */ /* 0x000fe80000011600 */
[C---:B------:R-:W-:Y:S05]  /*54c0*/  SEL R6, R3.reuse, R0, !P2 ;  /* 0x0000000003067207 */ /* 0x040fea0005000000 */
        /* <DEDUP_REMOVED lines=14> */
[----:B------:R-:W-:Y:S07]  /*55b0*/  IMAD R29, R3, R24, R29 ;  /* 0x00000018031d7224 */ /* 0x000fee00078e021d */
.L_x_91:
[----:B-1----:R-:W-:Y:S01]  /*55c0*/  @!P1 ISETP.NE.AND P0, PT, R8, 0x1, PT ;  /* 0x000000010800980c */ /* 0x002fe20003f05270 */
[----:B------:R-:W-:Y:S01]  /*55d0*/  @!P1 IMAD.HI.U32 R0, R30, R10, RZ ;  /* 0x0000000a1e009227 */ /* 0x000fe200078e00ff */
[----:B------:R-:W-:Y:S01]  /*55e0*/  @!P1 ISETP.NE.AND P2, PT, R7, 0x1, PT ;  /* 0x000000010700980c */ /* 0x000fe20003f45270 */
[----:B------:R-:W-:Y:S01]  /*55f0*/  ULOP3.LUT UP0, URZ, UR52, 0x1b0, URZ, 0xc0, !UPT ;  /* 0x000001b034ff7892 */ /* 0x000fe2000f80c0ff */
[----:B------:R-:W-:Y:S01]  /*5600*/  R2UR UR42, R21 ;  /* 0x00000000152a72ca */ /* 0x000fe200000e0000 */
[----:B------:R-:W-:Y:S01]  /*5610*/  @!P1 IMAD.HI.U32 R2, R29, R9, RZ ;  /* 0x000000091d029227 */ /* 0x000fe200078e00ff */
[----:B------:R-:W-:Y:S02]  /*5620*/  @!P1 SHF.R.U32.HI R0, RZ, R11, R0 ;  /* 0x0000000bff009219 */ /* 0x000fe40000011600 */
[----:B------:R-:W-:Y:S01]  /*5630*/  R2UR UR41, R20 ;  /* 0x00000000142972ca */ /* 0x000fe200000e0000 */
[----:B------:R-:W-:Y:S01]  /*5640*/  VIADD R73, R73, 0x1 ;  /* 0x0000000149497836 */ /* 0x000fe20000000000 */
[----:B------:R-:W-:Y:S02]  /*5650*/  @!P1 SHF.R.U32.HI R2, RZ, R12, R2 ;  /* 0x0000000cff029219 */ /* 0x000fe40000011602 */
[----:B------:R-:W-:Y:S02]  /*5660*/  @!P1 SEL R3, R30, R0, !P2 ;  /* 0x000000001e039207 */ /* 0x000fe40005000000 */
[----:B------:R-:W-:Y:S02]  /*5670*/  @!P1 SEL R2, R29, R2, !P0 ;  /* 0x000000021d029207 */ /* 0x000fe40004000000 */
[----:B------:R-:W-:Y:S01]  /*5680*/  @P4 SHF.R.U32.HI R66, RZ, 0x10, R17 ;  /* 0x00000010ff424819 */ /* 0x000fe20000011611 */
[----:B------:R-:W-:Y:S02]  /*5690*/  USHF.L.U32 UR42, UR42, 0x6, URZ ;  /* 0x000000062a2a7899 */ /* 0x000fe400080006ff */
[----:B------:R-:W-:Y:S02]  /*56a0*/  @!P1 IMAD.IADD R0, R2, 0x1, -R3 ;  /* 0x0000000102009824 */ /* 0x000fe400078e0a03 */
[----:B------:R-:W-:Y:S01]  /*56b0*/  @!P1 IMAD.IADD R2, R3, 0x1, -R2 ;  /* 0x0000000103029824 */ /* 0x000fe200078e0a02 */
[----:B------:R-:W-:Y:S01]  /*56c0*/  USHF.L.U32 UR41, UR41, 0x6, URZ ;  /* 0x0000000629297899 */ /* 0x000fe200080006ff */
[----:B------:R-:W-:Y:S02]  /*56d0*/  @!P1 IMAD R30, R0, R7, R30 ;  /* 0x00000007001e9224 */ /* 0x000fe400078e021e */
[----:B------:R-:W-:Y:S01]  /*56e0*/  @!P1 IMAD R29, R2, R8, R29 ;  /* 0x00000008021d9224 */ /* 0x000fe200078e021d */
[----:B------:R-:W-:Y:S08]  /*56f0*/  BRA.U !UP0, `(.L_x_92) ;  /* 0x00000001087c7547 */ /* 0x000ff0000b800000 */
[----:B------:R-:W1:Y:S01]  /*5700*/  LDCU.64 UR8, c[0x4][0x80] ;  /* 0x01001000ff0877ac */ /* 0x000e620008000a00 */
[----:B------:R-:W-:Y:S01]  /*5710*/  MOV R2, 0x0 ;  /* 0x0000000000027802 */ /* 0x000fe20000000f00 */
[----:B------:R-:W-:Y:S02]  /*5720*/  HFMA2 R12, -RZ, RZ, 0, 5.9604644775390625e-08 ;  /* 0x00000001ff0c7431 */ /* 0x000fe400000001ff */
[----:B------:R-:W-:Y:S01]  /*5730*/  IMAD.MOV.U32 R8, RZ, RZ, 0x70 ;  /* 0x00000070ff087424 */ /* 0x000fe200078e00ff */
[----:B------:R2:W3:Y:S01]  /*5740*/  LDC.64 R14, c[0x4][R2] ;  /* 0x01000000020e7b82 */ /* 0x0004e20000000a00 */
[----:B------:R-:W4:Y:S01]  /*5750*/  LDCU.64 UR6, c[0x4][0x88] ;  /* 0x01001100ff0677ac */ /* 0x000f220008000a00 */
[----:B------:R-:W-:Y:S01]  /*5760*/  IMAD.MOV.U32 R13, RZ, RZ, RZ ;  /* 0x000000ffff0d7224 */ /* 0x000fe200078e00ff */
[----:B------:R-:W2:Y:S01]  /*5770*/  LDCU.64 UR4, c[0x4][0x8] ;  /* 0x01000100ff0477ac */ /* 0x000ea20008000a00 */
[----:B-1----:R-:W-:Y:S01]  /*5780*/  MOV R5, UR9 ;  /* 0x0000000900057c02 */ /* 0x002fe20008000f00 */
[----:B------:R-:W-:Y:S01]  /*5790*/  IMAD.U32 R4, RZ, RZ, UR8 ;  /* 0x00000008ff047e24 */ /* 0x000fe2000f8e00ff */
[----:B----4-:R-:W-:Y:S01]  /*57a0*/  MOV R7, UR7 ;  /* 0x0000000700077c02 */ /* 0x010fe20008000f00 */
[----:B------:R-:W-:Y:S01]  /*57b0*/  IMAD.U32 R6, RZ, RZ, UR6 ;  /* 0x00000006ff067e24 */ /* 0x000fe2000f8e00ff */
[----:B--2---:R-:W-:Y:S01]  /*57c0*/  MOV R11, UR5 ;  /* 0x00000005000b7c02 */ /* 0x004fe20008000f00 */
[----:B------:R-:W-:Y:S02]  /*57d0*/  IMAD.U32 R10, RZ, RZ, UR4 ;  /* 0x00000004ff0a7e24 */ /* 0x000fe4000f8e00ff */
[----:B------:R-:W-:Y:S07]  /*57e0*/  LEPC R20, `(.L_x_93) ;  /* 0x000000001014794e */ /* 0x000fee0000000000 */
[----:B---3-5:R-:W-:Y:S05]  /*57f0*/  CALL.ABS.NOINC R14 ;  /* 0x000000000e007343 */ /* 0x028fea0003c00000 */
.L_x_93:
[----:B------:R-:W1:Y:S01]  /*5800*/  LDCU.64 UR8, c[0x4][0x80] ;  /* 0x01001000ff0877ac */ /* 0x000e620008000a00 */
[----:B------:R-:W2:Y:S01]  /*5810*/  LDC.64 R2, c[0x4][R2] ;  /* 0x0100000002027b82 */ /* 0x000ea20000000a00 */
[----:B------:R-:W-:Y:S02]  /*5820*/  HFMA2 R12, -RZ, RZ, 0, 5.9604644775390625e-08 ;  /* 0x00000001ff0c7431 */ /* 0x000fe400000001ff */
[----:B------:R-:W-:Y:S02]  /*5830*/  IMAD.MOV.U32 R8, RZ, RZ, 0x70 ;  /* 0x00000070ff087424 */ /* 0x000fe400078e00ff */
[----:B------:R-:W-:Y:S01]  /*5840*/  IMAD.MOV.U32 R13, RZ, RZ, RZ ;  /* 0x000000ffff0d7224 */ /* 0x000fe200078e00ff */
[----:B------:R-:W3:Y:S01]  /*5850*/  LDCU.64 UR6, c[0x4][0x88] ;  /* 0x01001100ff0677ac */ /* 0x000ee20008000a00 */
[----:B------:R-:W4:Y:S01]  /*5860*/  LDCU.64 UR4, c[0x4][0x8] ;  /* 0x01000100ff0477ac */ /* 0x000f220008000a00 */
[----:B-1----:R-:W-:Y:S02]  /*5870*/  MOV R4, UR8 ;  /* 0x0000000800047c02 */ /* 0x002fe40008000f00 */
[----:B------:R-:W-:Y:S02]  /*5880*/  MOV R5, UR9 ;  /* 0x0000000900057c02 */ /* 0x000fe40008000f00 */
[----:B---3--:R-:W-:Y:S01]  /*5890*/  MOV R7, UR7 ;  /* 0x0000000700077c02 */ /* 0x008fe20008000f00 */
[----:B------:R-:W-:Y:S01]  /*58a0*/  IMAD.U32 R6, RZ, RZ, UR6 ;  /* 0x00000006ff067e24 */ /* 0x000fe2000f8e00ff */
[----:B----4-:R-:W-:Y:S01]  /*58b0*/  MOV R11, UR5 ;  /* 0x00000005000b7c02 */ /* 0x010fe20008000f00 */
[----:B------:R-:W-:Y:S02]  /*58c0*/  IMAD.U32 R10, RZ, RZ, UR4 ;  /* 0x00000004ff0a7e24 */ /* 0x000fe4000f8e00ff */
[----:B------:R-:W-:Y:S07]  /*58d0*/  LEPC R20, `(.L_x_92) ;  /* 0x000000001014794e */ /* 0x000fee0000000000 */
[----:B--2---:R-:W-:Y:S05]  /*58e0*/  CALL.ABS.NOINC R2 ;  /* 0x0000000002007343 */ /* 0x004fea0003c00000 */
.L_x_92:
[----:B------:R-:W-:Y:S01]  /*58f0*/  ISETP.NE.U32.AND P4, PT, R54, RZ, PT ;  /* 0x000000ff3600720c */ /* 0x000fe20003f85070 */
[----:B------:R-:W-:Y:S01]  /*5900*/  UISETP.NE.AND UP2, UPT, UR53, URZ, UPT ;  /* 0x000000ff3500728c */ /* 0x000fe2000bf45270 */
[----:B------:R-:W-:Y:S01]  /*5910*/  ISETP.NE.U32.AND P2, PT, RZ, UR38, PT ;  /* 0x00000026ff007c0c */ /* 0x000fe2000bf45070 */
[----:B------:R-:W-:Y:S01]  /*5920*/  UISETP.NE.U32.AND UP1, UPT, UR44, URZ, UPT ;  /* 0x000000ff2c00728c */ /* 0x000fe2000bf25070 */
[----:B------:R-:W-:Y:S01]  /*5930*/  ISETP.NE.AND.EX P4, PT, R55, RZ, PT, P4 ;  /* 0x000000ff3700720c */ /* 0x000fe20003f85340 */
[----:B------:R-:W-:Y:S01]  /*5940*/  UPLOP3.LUT UP0, UPT, UPT, UPT, UPT, 0x40, 0x4 ;  /* 0x000000000004789c */ /* 0x000fe20003f0e870 */
[----:B------:R-:W-:Y:S01]  /*5950*/  ISETP.NE.AND.EX P2, PT, RZ, UR39, PT, P2 ;  /* 0x00000027ff007c0c */ /* 0x000fe2000bf45320 */
[----:B------:R-:W-:Y:S01]  /*5960*/  UISETP.NE.AND.EX UP1, UPT, UR45, URZ, UPT, UP1 ;  /* 0x000000ff2d00728c */ /* 0x000fe2000bf25310 */
[----:B------:R-:W-:Y:S04]  /*5970*/  PLOP3.LUT P1, PT, PT, PT, UP2, 0x80, 0x8 ;  /* 0x000000000008781c */ /* 0x000fe80003f2f028 */
[----:B------:R-:W-:Y:S06]  /*5980*/  @UP2 UPLOP3.LUT UP0, UPT, UPT, UPT, UP1, 0x80, 0x8 ;  /* 0x000000000008289c */ /* 0x000fec0003f0f010 */
[----:B------:R-:W-:Y:S01]  /*5990*/  PLOP3.LUT P0, PT, PT, PT, UP0, 0x80, 0x8 ;  /* 0x000000000008781c */ /* 0x000fe20003f0f008 */
[----:B------:R-:W-:Y:S01]  /*59a0*/  @!UPT UIADD3 URZ, UPT, UPT, URZ, URZ, URZ ;  /* 0x000000fffffff290 */ /* 0x000fe2000fffe0ff */
[----:B------:R-:W-:Y:S11]  /*59b0*/  BRA.U !UP1, `(.L_x_94) ;  /* 0x0000000109387547 */ /* 0x000ff6000b800000 */
[----:B------:R-:W-:Y:S01]  /*59c0*/  UISETP.NE.U32.AND UP0, UPT, UR38, URZ, UPT ;  /* 0x000000ff2600728c */ /* 0x000fe2000bf05070 */
[----:B------:R-:W-:Y:S02]  /*59d0*/  HFMA2 R0, -RZ, RZ, 0, 5.9604644775390625e-08 ;  /* 0x00000001ff007431 */ /* 0x000fe400000001ff */
[----:B------:R-:W-:Y:S01]  /*59e0*/  IMAD.MOV.U32 R60, RZ, RZ, 0x1 ;  /* 0x00000001ff3c7424 */ /* 0x000fe200078e00ff */
[----:B------:R-:W-:Y:S06]  /*59f0*/  UISETP.NE.AND.EX UP0, UPT, UR39, URZ, UPT, UP0 ;  /* 0x000000ff2700728c */ /* 0x000fec000bf05300 */
[----:B------:R-:W-:Y:S05]  /*5a00*/  PLOP3.LUT P3, PT, PT, PT, UP0, 0x80, 0x8 ;  /* 0x000000000008781c */ /* 0x000fea0003f6f008 */
[----:B------:R-:W1:Y:S01]  /*5a10*/  @UP0 LDCU.64 UR6, c[0x0][0x888] ;  /* 0x00011100ff0607ac */ /* 0x000e620008000a00 */
[----:B------:R-:W-:Y:S07]  /*5a20*/  @UP0 UIMAD UR4, UR36, UR44, URZ ;  /* 0x0000002c240402a4 */ /* 0x000fee000f8e02ff */
[----:B------:R-:W-:Y:S01]  /*5a30*/  @!P3 PRMT R60, R0, 0x7610, R60 ;  /* 0x00007610003cb816 */ /* 0x000fe2000000003c */
[----:B-1----:R-:W-:Y:S03]  /*5a40*/  @UP0 UIMAD.WIDE UR6, UR4, 0x4, UR6 ;  /* 0x00000004040608a5 */ /* 0x002fe6000f8e0206 */
[----:B------:R-:W1:Y:S03]  /*5a50*/  @!UP0 LDCU UR4, c[0x0][0x880] ;  /* 0x00011000ff0487ac */ /* 0x000e660008000800 */
[----:B------:R-:W-:Y:S01]  /*5a60*/  IMAD.U32 R2, RZ, RZ, UR6 ;  /* 0x00000006ff027e24 */ /* 0x000fe2000f8e00ff */
[----:B------:R-:W-:Y:S05]  /*5a70*/  MOV R3, UR7 ;  /* 0x0000000700037c02 */ /* 0x000fea0008000f00 */
[----:B-----5:R2:W5:Y:S02]  /*5a80*/  @P3 LDG.E R35, desc[UR46][R2.64] ;  /* 0x0000002e02233981 */ /* 0x020564000c1e1900 */
[----:B-12---:R-:W-:Y:S02]  /*5a90*/  @!P3 IMAD.U32 R35, RZ, RZ, UR4 ;  /* 0x00000004ff23be24 */ /* 0x006fe4000f8e00ff */
.L_x_94:
[----:B------:R-:W-:Y:S05]  /*5aa0*/  @!P4 BRA `(.L_x_95) ;  /* 0x000000000020c947 */ /* 0x000fea0003800000 */
[----:B------:R-:W-:Y:S04]  /*5ab0*/  ISETP.NE.U32.AND P3, PT, R52, RZ, PT ;  /* 0x000000ff3400720c */ /* 0x000fe80003f65070 */
[----:B------:R-:W-:Y:S11]  /*5ac0*/  ISETP.NE.AND.EX P3, PT, R53, RZ, PT, P3 ;  /* 0x000000ff3500720c */ /* 0x000ff60003f65330 */
[----:B------:R-:W-:Y:S02]  /*5ad0*/  @!UPT UIADD3 URZ, UPT, UPT, URZ, URZ, URZ ;  /* 0x000000fffffff290 */ /* 0x000fe4000fffe0ff */
[----:B------:R-:W1:Y:S01]  /*5ae0*/  @P3 LDC.64 R2, c[0x0][0x8a8] ;  /* 0x00022a00ff023b82 */ /* 0x000e620000000a00 */
[----:B------:R-:W-:Y:S04]  /*5af0*/  @P3 IMAD R0, R54, UR36, RZ ;  /* 0x0000002436003c24 */ /* 0x000fe8000f8e02ff */
[----:B-1----:R-:W-:Y:S05]  /*5b00*/  @P3 IMAD.WIDE R2, R0, 0x4, R2 ;  /* 0x0000000400023825 */ /* 0x002fea00078e0202 */
[----:B-----5:R1:W5:Y:S02]  /*5b10*/  @P3 LDG.E R33, desc[UR46][R2.64] ;  /* 0x0000002e02213981 */ /* 0x020364000c1e1900 */
[----:B-1----:R-:W2:Y:S02]  /*5b20*/  @!P3 LDC R33, c[0x0][0x8a0] ;  /* 0x00022800ff21bb82 */ /* 0x002ea40000000800 */
.L_x_95:
[----:B-----5:R-:W-:Y:S01]  /*5b30*/  FSETP.NEU.AND P3, PT, R35, RZ, PT ;  /* 0x000000ff2300720b */ /* 0x020fe20003f6d000 */
[----:B------:R-:W-:Y:S01]  /*5b40*/  IMAD.U32 R2, RZ, RZ, UR56 ;  /* 0x00000038ff027e24 */ /* 0x000fe2000f8e00ff */
[----:B------:R-:W-:Y:S01]  /*5b50*/  SEL R5, RZ, 0xffffffff, P2 ;  /* 0xffffffffff057807 */ /* 0x000fe20001000000 */
[----:B------:R-:W-:Y:S01]  /*5b60*/  ULOP3.LUT UR4, UR51, 0x1, URZ, 0x3c, !UPT ;  /* 0x0000000133047892 */ /* 0x000fe2000f8e3cff */
[----:B------:R-:W-:Y:S01]  /*5b70*/  @P1 LOP3.LUT P2, RZ, R60, 0xff, RZ, 0xc0, !PT ;  /* 0x000000ff3cff1812 */ /* 0x000fe2000784c0ff */
[----:B------:R-:W-:Y:S01]  /*5b80*/  BSSY B1, `(.L_x_96) ;  /* 0x000003d000017945 */ /* 0x000fe20003800000 */
[----:B------:R-:W-:Y:S01]  /*5b90*/  @P1 SEL R0, RZ, 0xffffffff, P3 ;  /* 0xffffffffff001807 */ /* 0x000fe20001800000 */
[----:B------:R-:W-:Y:S01]  /*5ba0*/  IMAD.MOV.U32 R47, RZ, RZ, 0x1 ;  /* 0x00000001ff2f7424 */ /* 0x000fe200078e00ff */
[----:B------:R-:W-:Y:S01]  /*5bb0*/  LEA R2, R2, UR48, 0x3 ;  /* 0x0000003002027c11 */ /* 0x000fe2000f8e18ff */
[----:B------:R-:W-:Y:S01]  /*5bc0*/  IMAD.U32 R45, RZ, RZ, UR4 ;  /* 0x00000004ff2d7e24 */ /* 0x000fe2000f8e00ff */
[----:B------:R-:W-:Y:S01]  /*5bd0*/  @P0 SEL R0, R5, R0, !P2 ;  /* 0x0000000005000207 */ /* 0x000fe20005000000 */
[----:B------:R-:W-:Y:S01]  /*5be0*/  IMAD.U32 R46, RZ, RZ, UR56 ;  /* 0x00000038ff2e7e24 */ /* 0x000fe2000f8e00ff */
[C---:B------:R-:W-:Y:S02]  /*5bf0*/  LEA R44, R31.reuse, UR48, 0x3 ;  /* 0x000000301f2c7c11 */ /* 0x040fe4000f8e18ff */
[----:B------:R-:W-:Y:S02]  /*5c00*/  CS2R R50, SRZ ;  /* 0x0000000000327805 */ /* 0x000fe4000001ff00 */
[----:B------:R-:W-:Y:S02]  /*5c10*/  @P1 LOP3.LUT R0, R0, 0x1, RZ, 0xc0, !PT ;  /* 0x0000000100001812 */ /* 0x000fe400078ec0ff */
[----:B------:R-:W-:Y:S02]  /*5c20*/  CS2R R48, SRZ ;  /* 0x0000000000307805 */ /* 0x000fe4000001ff00 */
[----:B------:R-:W-:Y:S02]  /*5c30*/  SHF.L.U32 R3, R68, 0x1f, RZ ;  /* 0x0000001f44037819 */ /* 0x000fe400000006ff */
[----:B------:R-:W-:Y:S02]  /*5c40*/  CS2R R42, SRZ ;  /* 0x00000000002a7805 */ /* 0x000fe4000001ff00 */
[----:B------:R-:W-:Y:S02]  /*5c50*/  ISETP.NE.U32.OR P5, PT, R0, 0x1, !P1 ;  /* 0x000000010000780c */ /* 0x000fe40004fa5470 */
[----:B------:R-:W-:Y:S02]  /*5c60*/  CS2R R40, SRZ ;  /* 0x0000000000287805 */ /* 0x000fe4000001ff00 */
[----:B------:R-:W-:Y:S02]  /*5c70*/  PLOP3.LUT P2, PT, PT, PT, UP1, 0x80, 0x8 ;  /* 0x000000000008781c */ /* 0x000fe40003f4f018 */
[----:B------:R-:W-:Y:S02]  /*5c80*/  LEA.HI R34, R31, R31, RZ, 0x1 ;  /* 0x0000001f1f227211 */ /* 0x000fe400078f08ff */
[----:B------:R-:W-:Y:S02]  /*5c90*/  LOP3.LUT P4, R72, R60, 0xff, RZ, 0xc0, !PT ;  /* 0x000000ff3c487812 */ /* 0x000fe4000788c0ff */
[----:B------:R-:W-:Y:S02]  /*5ca0*/  SEL R4, RZ, 0xffffffff, P3 ;  /* 0xffffffffff047807 */ /* 0x000fe40001800000 */
[----:B------:R-:W-:Y:S02]  /*5cb0*/  P2R R74, PR, RZ, 0x20 ;  /* 0x00000020ff4a7803 */ /* 0x000fe40000000000 */
[----:B------:R-:W-:Y:S03]  /*5cc0*/  @P5 SHF.L.U32 R0, R45, 0x1f, RZ ;  /* 0x0000001f2d005819 */ /* 0x000fe600000006ff */
[----:B------:R-:W-:Y:S01]  /*5cd0*/  @P2 SEL R4, R5, R4, !P4 ;  /* 0x0000000405042207 */ /* 0x000fe20006000000 */
[----:B------:R1:W3:Y:S03]  /*5ce0*/  @P5 SYNCS.PHASECHK.TRANS64.TRYWAIT P1, [R2+URZ+0xd0], R0 ;  /* 0x0000d000020055a7 */ /* 0x0002e600080211ff */
[----:B------:R-:W-:Y:S04]  /*5cf0*/  LOP3.LUT R4, R4, 0x1, RZ, 0xc0, !PT ;  /* 0x0000000104047812 */ /* 0x000fe800078ec0ff */
[----:B------:R-:W-:Y:S04]  /*5d00*/  ISETP.NE.U32.AND P2, PT, R4, 0x1, PT ;  /* 0x000000010400780c */ /* 0x000fe80003f45070 */
[----:B------:R-:W-:Y:S01]  /*5d10*/  P2R R76, PR, RZ, 0x4 ;  /* 0x00000004ff4c7803 */ /* 0x000fe20000000000 */
[----:B------:R4:W2:Y:S01]  /*5d20*/  SYNCS.PHASECHK.TRANS64.TRYWAIT P0, [R44+URZ+0x130], R3 ;  /* 0x000130032c0075a7 */ /* 0x0008a200080011ff */
[C---:B-1----:R-:W-:Y:S01]  /*5d30*/  IMAD.SHL.U32 R0, R34.reuse, 0x20, RZ ;  /* 0x0000002022007824 */ /* 0x042fe200078e00ff */
[----:B------:R-:W-:Y:S04]  /*5d40*/  LOP3.LUT R34, R34, 0xffe, RZ, 0xc0, !PT ;  /* 0x00000ffe22227812 */ /* 0x000fe800078ec0ff */
[----:B------:R-:W-:Y:S01]  /*5d50*/  LOP3.LUT R0, R0, 0xffffffc0, RZ, 0xc0, !PT ;  /* 0xffffffc000007812 */ /* 0x000fe200078ec0ff */
[----:B------:R-:W-:Y:S04]  /*5d60*/  IMAD.IADD R34, R31, 0x1, -R34 ;  /* 0x000000011f227824 */ /* 0x000fe800078e0a22 */
[----:B------:R-:W-:Y:S04]  /*5d70*/  IMAD.IADD R0, R32, 0x1, R0 ;  /* 0x0000000120007824 */ /* 0x000fe800078e0200 */
[----:B------:R-:W-:Y:S01]  /*5d80*/  IMAD R34, R34, 0x100000, R0 ;  /* 0x0010000022227824 */ /* 0x000fe200078e0200 */
[----:B---3--:R-:W-:Y:S01]  /*5d90*/  @P5 SEL R47, RZ, 0x1, !P1 ;  /* 0x00000001ff2f5807 */ /* 0x008fe20004800000 */
[----:B----4-:R-:W-:Y:S06]  /*5da0*/  @!P5 BRA `(.L_x_97) ;  /* 0x000000000068d947 */ /* 0x010fec0003800000 */
[----:B------:R-:W-:Y:S01]  /*5db0*/  HFMA2 R43, -RZ, RZ, 0, 0 ;  /* 0x00000000ff2b7431 */ /* 0x000fe200000001ff */
[----:B------:R-:W-:Y:S01]  /*5dc0*/  ISETP.NE.AND P1, PT, R47, RZ, PT ;  /* 0x000000ff2f00720c */ /* 0x000fe20003f25270 */
[----:B------:R-:W-:Y:S01]  /*5dd0*/  IMAD.U32 R0, RZ, RZ, UR56 ;  /* 0x00000038ff007e24 */ /* 0x000fe2000f8e00ff */
[----:B------:R-:W-:Y:S11]  /*5de0*/  BSSY B0, `(.L_x_98) ;  /* 0x0000005000007945 */ /* 0x000ff60003800000 */
[----:B------:R-:W-:Y:S05]  /*5df0*/  @P1 BRA `(.L_x_99) ;  /* 0x00000000000c1947 */ /* 0x000fea0003800000 */
[----:B------:R-:W-:Y:S04]  /*5e00*/  SHF.L.U32 R4, R45, 0x1f, RZ ;  /* 0x0000001f2d047819 */ /* 0x000fe800000006ff */
[----:B------:R-:W1:Y:S02]  /*5e10*/  SYNCS.PHASECHK.TRANS64.TRYWAIT P1, [R2+URZ+0xd0], R4 ;  /* 0x0000d004020075a7 */ /* 0x000e6400080211ff */
[----:B-1----:R-:W-:Y:S05]  /*5e20*/  @!P1 BRA `(.L_x_100) ;  /* 0x0000002000749947 */ /* 0x002fea0003800000 */
.L_x_99:
[----:B------:R-:W-:Y:S05]  /*5e30*/  BSYNC B0 ;  /* 0x0000000000007941 */ /* 0x000fea0003800000 */
.L_x_98:
[----:B------:R-:W-:Y:S01]  /*5e40*/  ISETP.NE.AND P1, PT, R76, RZ, PT ;  /* 0x000000ff4c00720c */ /* 0x000fe20003f25270 */
[----:B------:R-:W-:Y:S01]  /*5e50*/  IMAD.MOV.U32 R42, RZ, RZ, RZ ;  /* 0x000000ffff2a7224 */ /* 0x000fe200078e00ff */
[----:B------:R-:W-:Y:S02]  /*5e60*/  CS2R R40, SRZ ;  /* 0x0000000000287805 */ /* 0x000fe4000001ff00 */
[----:B------:R-:W-:Y:S02]  /*5e70*/  CS2R R50, SRZ ;  /* 0x0000000000327805 */ /* 0x000fe4000001ff00 */
[----:B------:R-:W-:Y:S07]  /*5e80*/  CS2R R48, SRZ ;  /* 0x0000000000307805 */ /* 0x000fee000001ff00 */
[----:B-1----:R-:W-:Y:S01]  /*5e90*/  @P1 IMAD R2, R0, 0x800, R64 ;  /* 0x0000080000021824 */ /* 0x002fe200078e0240 */
[----:B------:R-:W-:Y:S05]  /*5ea0*/  @P1 WARPSYNC.ALL ;  /* 0x0000000000001948 */ /* 0x000fea0003800000 */
[----:B------:R-:W-:Y:S01]  /*5eb0*/  @P1 LEA R2, R2, UR48, 0x1 ;  /* 0x0000003002021c11 */ /* 0x000fe2000f8e08ff */
[----:B------:R-:W-:Y:S04]  /*5ec0*/  UIADD3 UR5, UPT, UPT, UR56, 0x1, URZ ;  /* 0x0000000138057890 */ /* 0x000fe8000fffe0ff */
[----:B------:R1:W3:Y:S01]  /*5ed0*/  @P1 LDSM.16.M88.4 R40, [R2+0x200] ;  /* 0x000200000228183b */ /* 0x0002e20000000200 */
[----:B------:R-:W-:Y:S01]  /*5ee0*/  UISETP.NE.AND UP0, UPT, UR5, 0x3, UPT ;  /* 0x000000030500788c */ /* 0x000fe2000bf05270 */
[----:B------:R-:W-:Y:S03]  /*5ef0*/  @P1 IMAD R0, R69, 0x2, R2 ;  /* 0x0000000245001824 */ /* 0x000fe600078e0202 */
[----:B------:R-:W-:Y:S02]  /*5f00*/  USEL UR4, URZ, 0x1, UP0 ;  /* 0x00000001ff047887 */ /* 0x000fe40008000000 */
[----:B------:R1:W4:Y:S01]  /*5f10*/  @P1 LDSM.16.M88.4 R48, [R0+0x200] ;  /* 0x000200000030183b */ /* 0x0003220000000200 */
[----:B------:R-:W-:Y:S03]  /*5f20*/  USEL UR5, UR5, URZ, UP0 ;  /* 0x000000ff05057287 */ /* 0x000fe60008000000 */
[----:B------:R-:W-:Y:S03]  /*5f30*/  LOP3.LUT R45, R45, UR4, RZ, 0x3c, !PT ;  /* 0x000000042d2d7c12 */ /* 0x000fe6000f8e3cff */
[----:B------:R-:W-:Y:S02]  /*5f40*/  IMAD.U32 R46, RZ, RZ, UR5 ;  /* 0x00000005ff2e7e24 */ /* 0x000fe4000f8e00ff */
.L_x_97:
[----:B------:R-:W-:Y:S05]  /*5f50*/  BSYNC B1 ;  /* 0x0000000000017941 */ /* 0x000fea0003800000 */
.L_x_96:
[----:B-1----:R-:W-:Y:S04]  /*5f60*/  SHF.R.U32.HI R0, RZ, 0x15, R34 ;  /* 0x00000015ff007819 */ /* 0x002fe80000011622 */
[----:B------:R-:W-:Y:S01]  /*5f70*/  LOP3.LUT P1, RZ, R0, 0x3, R65, 0x48, !PT ;  /* 0x0000000300ff7812 */ /* 0x000fe20007824841 */
[----:B------:R-:W-:Y:S01]  /*5f80*/  @!UPT UIADD3 URZ, UPT, UPT, URZ, URZ, URZ ;  /* 0x000000fffffff290 */ /* 0x000fe2000fffe0ff */
[----:B--2---:R-:W-:Y:S11]  /*5f90*/  @P0 BRA `(.L_x_101) ;  /* 0x0000000000080947 */ /* 0x004ff60003800000 */
[----:B------:R-:W1:Y:S02]  /*5fa0*/  SYNCS.PHASECHK.TRANS64.TRYWAIT P0, [R44+URZ+0x130], R3 ;  /* 0x000130032c0075a7 */ /* 0x000e6400080011ff */
[----:B-1----:R-:W-:Y:S05]  /*5fb0*/  @!P0 BRA `(.L_x_102) ;  /* 0x0000002000248947 */ /* 0x002fea0003800000 */
.L_x_101:
[----:B------:R-:W-:Y:S05]  /*5fc0*/  @!P1 BRA `(.L_x_103) ;  /* 0x0000000000409947 */ /* 0x000fea0003800000 */
[----:B------:R-:W2:Y:S01]  /*5fd0*/  LDCU.64 UR8, c[0x4][0x70] ;  /* 0x01000e00ff0877ac */ /* 0x000ea20008000a00 */
[----:B-1----:R-:W-:Y:S01]  /*5fe0*/  MOV R3, 0x0 ;  /* 0x0000000000037802 */ /* 0x002fe20000000f00 */
[----:B------:R-:W-:Y:S02]  /*5ff0*/  HFMA2 R12, -RZ, RZ, 0, 5.9604644775390625e-08 ;  /* 0x00000001ff0c7431 */ /* 0x000fe400000001ff */
[----:B------:R-:W-:Y:S02]  /*6000*/  IMAD.MOV.U32 R8, RZ, RZ, 0x192 ;  /* 0x00000192ff087424 */ /* 0x000fe400078e00ff */
[----:B------:R-:W-:Y:S01]  /*6010*/  IMAD.MOV.U32 R13, RZ, RZ, RZ ;  /* 0x000000ffff0d7224 */ /* 0x000fe200078e00ff */
[----:B------:R-:W1:Y:S01]  /*6020*/  LDCU.64 UR6, c[0x4][0x78] ;  /* 0x01000f00ff0677ac */ /* 0x000e620008000a00 */
[----:B------:R-:W3:Y:S01]  /*6030*/  LDC.64 R2, c[0x4][R3] ;  /* 0x0100000003027b82 */ /* 0x000ee20000000a00 */
[----:B------:R-:W5:Y:S01]  /*6040*/  LDCU.64 UR4, c[0x4][0x10] ;  /* 0x01000200ff0477ac */ /* 0x000f620008000a00 */
[----:B--2---:R-:W-:Y:S01]  /*6050*/  MOV R5, UR9 ;  /* 0x0000000900057c02 */ /* 0x004fe20008000f00 */
[----:B------:R-:W-:Y:S01]  /*6060*/  IMAD.U32 R4, RZ, RZ, UR8 ;  /* 0x00000008ff047e24 */ /* 0x000fe2000f8e00ff */
[----:B-1----:R-:W-:Y:S01]  /*6070*/  MOV R7, UR7 ;  /* 0x0000000700077c02 */ /* 0x002fe20008000f00 */
[----:B------:R-:W-:Y:S01]  /*6080*/  IMAD.U32 R6, RZ, RZ, UR6 ;  /* 0x00000006ff067e24 */ /* 0x000fe2000f8e00ff */
[----:B-----5:R-:W-:Y:S01]  /*6090*/  MOV R11, UR5 ;  /* 0x00000005000b7c02 */ /* 0x020fe20008000f00 */
[----:B------:R-:W-:Y:S02]  /*60a0*/  IMAD.U32 R10, RZ, RZ, UR4 ;  /* 0x00000004ff0a7e24 */ /* 0x000fe4000f8e00ff */
[----:B------:R-:W-:Y:S07]  /*60b0*/  LEPC R20, `(.L_x_103) ;  /* 0x000000001014794e */ /* 0x000fee0000000000 */
[----:B---34-:R-:W-:Y:S05]  /*60c0*/  CALL.ABS.NOINC R2 ;  /* 0x0000000002007343 */ /* 0x018fea0003c00000 */
.L_x_103:
[----:B-1-3--:R-:W-:Y:S01]  /*60d0*/  SHF.L.U32 R3, R40, 0x10, RZ ;  /* 0x0000001028037819 */ /* 0x00afe200000006ff */
[----:B------:R-:W-:Y:S05]  /*60e0*/  WARPSYNC.ALL ;  /* 0x0000000000007948 */ /* 0x000fea0003800000 */
[----:B------:R-:W-:Y:S01]  /*60f0*/  R2UR UR4, R34 ;  /* 0x00000000220472ca */ /* 0x000fe200000e0000 */
[----:B------:R-:W-:Y:S01]  /*6100*/  BSSY.RECONVERGENT B0, `(.L_x_104) ;  /* 0x0000050000007945 */ /* 0x000fe20003800200 */
[----:B------:R-:W-:Y:S02]  /*6110*/  SHF.L.U32 R20, R42, 0x10, RZ ;  /* 0x000000102a147819 */ /* 0x000fe400000006ff */
[----:B------:R-:W-:Y:S02]  /*6120*/  SHF.L.U32 R75, R69, 0x1, RZ ;  /* 0x00000001454b7819 */ /* 0x000fe400000006ff */
[----:B------:R-:W-:Y:S07]  /*6130*/  ISETP.NE.AND P0, PT, R70, RZ, PT ;  /* 0x000000ff4600720c */ /* 0x000fee0003f05270 */
[----:B------:R-:W1:Y:S02]  /*6140*/  LDTM.16dp256bit.x4 R4, tmem[UR4] ;  /* 0x00000004000479ee */ /* 0x000e640008120000 */
[C---:B-1----:R-:W-:Y:S01]  /*6150*/  FMUL R0, R33.reuse, R4 ;  /* 0x0000000421007220 */ /* 0x042fe20000400000 */
[----:B------:R-:W-:Y:S01]  /*6160*/  LOP3.LUT R4, R40, 0xffff0000, RZ, 0xc0, !PT ;  /* 0xffff000028047812 */ /* 0x000fe200078ec0ff */
[----:B------:R-:W-:Y:S01]  /*6170*/  FMUL R2, R33, R5 ;  /* 0x0000000521027220 */ /* 0x000fe20000400000 */
[----:B------:R-:W-:Y:S01]  /*6180*/  SHF.L.U32 R5, R41, 0x10, RZ ;  /* 0x0000001029057819 */ /* 0x000fe200000006ff */
[----:B------:R-:W-:Y:S01]  /*6190*/  FFMA R0, R35, R3, R0 ;  /* 0x0000000323007223 */ /* 0x000fe20000000000 */
[----:B------:R-:W-:Y:S01]  /*61a0*/  FMUL R3, R33, R6 ;  /* 0x0000000621037220 */ /* 0x000fe20000400000 */
[----:B------:R-:W-:Y:S01]  /*61b0*/  LOP3.LUT R6, R41, 0xffff0000, RZ, 0xc0, !PT ;  /* 0xffff000029067812 */ /* 0x000fe200078ec0ff */
[----:B------:R-:W-:Y:S01]  /*61c0*/  FFMA R2, R35, R4, R2 ;  /* 0x0000000423027223 */ /* 0x000fe20000000002 */
[----:B------:R-:W-:Y:S01]  /*61d0*/  FMUL R7, R33, R7 ;  /* 0x0000000721077220 */ /* 0x000fe20000400000 */
[----:B------:R-:W-:Y:S01]  /*61e0*/  FFMA R3, R35, R5, R3 ;  /* 0x0000000523037223 */ /* 0x000fe20000000003 */
[C---:B------:R-:W-:Y:S01]  /*61f0*/  FMUL R4, R33.reuse, R8 ;  /* 0x0000000821047220 */ /* 0x040fe20000400000 */
[----:B------:R-:W-:Y:S01]  /*6200*/  FMUL R5, R33, R9 ;  /* 0x0000000921057220 */ /* 0x000fe20000400000 */
[----:B------:R-:W-:Y:S01]  /*6210*/  F2FP.BF16.F32.PACK_AB R36, R2, R0 ;  /* 0x000000000224723e */ /* 0x000fe200000010ff */
[C---:B------:R-:W-:Y:S01]  /*6220*/  FFMA R7, R35.reuse, R6, R7 ;  /* 0x0000000623077223 */ /* 0x040fe20000000007 */
[----:B------:R-:W-:Y:S01]  /*6230*/  LOP3.LUT R0, R42, 0xffff0000, RZ, 0xc0, !PT ;  /* 0xffff00002a007812 */ /* 0x000fe200078ec0ff */
[----:B------:R-:W-:Y:S01]  /*6240*/  FFMA R4, R35, R20, R4 ;  /* 0x0000001423047223 */ /* 0x000fe20000000004 */
[----:B------:R-:W-:Y:S01]  /*6250*/  SHF.L.U32 R2, R43, 0x10, RZ ;  /* 0x000000102b027819 */ /* 0x000fe200000006ff */
[----:B------:R-:W-:Y:S01]  /*6260*/  FMUL R6, R33, R10 ;  /* 0x0000000a21067220 */ /* 0x000fe20000400000 */
[----:B------:R-:W-:Y:S01]  /*6270*/  F2FP.BF16.F32.PACK_AB R37, R7, R3 ;  /* 0x000000030725723e */ /* 0x000fe200000010ff */
[----:B------:R-:W-:Y:S01]  /*6280*/  FFMA R5, R35, R0, R5 ;  /* 0x0000000023057223 */ /* 0x000fe20000000005 */
[----:B------:R-:W-:Y:S01]  /*6290*/  LOP3.LUT R3, R43, 0xffff0000, RZ, 0xc0, !PT ;  /* 0xffff00002b037812 */ /* 0x000fe200078ec0ff */
[----:B------:R-:W-:Y:S01]  /*62a0*/  FFMA R6, R35, R2, R6 ;  /* 0x0000000223067223 */ /* 0x000fe20000000006 */
[C---:B----4-:R-:W-:Y:S01]  /*62b0*/  SHF.L.U32 R7, R48.reuse, 0x10, RZ ;  /* 0x0000001030077819 */ /* 0x050fe200000006ff */
[C---:B------:R-:W-:Y:S01]  /*62c0*/  FMUL R11, R33.reuse, R11 ;  /* 0x0000000b210b7220 */ /* 0x040fe20000400000 */
[----:B------:R-:W-:Y:S01]  /*62d0*/  LOP3.LUT R0, R48, 0xffff0000, RZ, 0xc0, !PT ;  /* 0xffff000030007812 */ /* 0x000fe200078ec0ff */
[----:B------:R-:W-:Y:S01]  /*62e0*/  FMUL R8, R33, R12 ;  /* 0x0000000c21087220 */ /* 0x000fe20000400000 */
[----:B------:R-:W-:Y:S01]  /*62f0*/  SHF.L.U32 R2, R49, 0x10, RZ ;  /* 0x0000001031027819 */ /* 0x000fe200000006ff */
[----:B------:R-:W-:Y:S01]  /*6300*/  FMUL R9, R33, R13 ;  /* 0x0000000d21097220 */ /* 0x000fe20000400000 */
[----:B------:R-:W-:Y:S01]  /*6310*/  F2FP.BF16.F32.PACK_AB R38, R5, R4 ;  /* 0x000000040526723e */ /* 0x000fe200000010ff */
[C---:B------:R-:W-:Y:S01]  /*6320*/  FFMA R11, R35.reuse, R3, R11 ;  /* 0x00000003230b7223 */ /* 0x040fe2000000000b */
[----:B------:R-:W-:Y:S01]  /*6330*/  MOV R5, UR56 ;  /* 0x0000003800057c02 */ /* 0x000fe20008000f00 */
[----:B------:R-:W-:Y:S01]  /*6340*/  FFMA R8, R35, R7, R8 ;  /* 0x0000000723087223 */ /* 0x000fe20000000008 */
[----:B------:R-:W-:Y:S01]  /*6350*/  SHF.L.U32 R3, R51, 0x10, RZ ;  /* 0x0000001033037819 */ /* 0x000fe200000006ff */
[----:B------:R-:W-:Y:S01]  /*6360*/  FFMA R9, R35, R0, R9 ;  /* 0x0000000023097223 */ /* 0x000fe20000000009 */
[----:B------:R-:W-:Y:S01]  /*6370*/  LOP3.LUT R0, R49, 0xffff0000, RZ, 0xc0, !PT ;  /* 0xffff000031007812 */ /* 0x000fe200078ec0ff */
[----:B------:R-:W-:Y:S01]  /*6380*/  FMUL R10, R33, R14 ;  /* 0x0000000e210a7220 */ /* 0x000fe20000400000 */
[----:B------:R-:W-:Y:S01]  /*6390*/  LOP3.LUT R4, R51, 0xffff0000, RZ, 0xc0, !PT ;  /* 0xffff000033047812 */ /* 0x000fe200078ec0ff */
[C---:B------:R-:W-:Y:S01]  /*63a0*/  FMUL R15, R33.reuse, R15 ;  /* 0x0000000f210f7220 */ /* 0x040fe20000400000 */
[----:B------:R-:W-:Y:S01]  /*63b0*/  FMUL R12, R33, R16 ;  /* 0x00000010210c7220 */ /* 0x000fe20000400000 */
[C---:B------:R-:W-:Y:S01]  /*63c0*/  FFMA R10, R35.reuse, R2, R10 ;  /* 0x00000002230a7223 */ /* 0x040fe2000000000a */
[C---:B------:R-:W-:Y:S01]  /*63d0*/  LOP3.LUT R2, R50.reuse, 0xffff0000, RZ, 0xc0, !PT ;  /* 0xffff000032027812 */ /* 0x040fe200078ec0ff */
[----:B------:R-:W-:Y:S01]  /*63e0*/  FFMA R15, R35, R0, R15 ;  /* 0x00000000230f7223 */ /* 0x000fe2000000000f */
[----:B------:R-:W-:Y:S01]  /*63f0*/  SHF.L.U32 R0, R50, 0x10, RZ ;  /* 0x0000001032007819 */ /* 0x000fe200000006ff */
[C---:B------:R-:W-:Y:S01]  /*6400*/  FMUL R13, R33.reuse, R17 ;  /* 0x00000011210d7220 */ /* 0x040fe20000400000 */
[C---:B------:R-:W-:Y:S01]  /*6410*/  FMUL R14, R33.reuse, R18 ;  /* 0x00000012210e7220 */ /* 0x040fe20000400000 */
[----:B------:R-:W-:Y:S01]  /*6420*/  FMUL R19, R33, R19 ;  /* 0x0000001321137220 */ /* 0x000fe20000400000 */
[----:B------:R-:W-:Y:S01]  /*6430*/  LEA R5, R5, R64, 0xb ;  /* 0x0000004005057211 */ /* 0x000fe200078e58ff */
[C---:B------:R-:W-:Y:S01]  /*6440*/  FFMA R12, R35.reuse, R0, R12 ;  /* 0x00000000230c7223 */ /* 0x040fe2000000000c */
[C---:B------:R-:W-:Y:S01]  /*6450*/  FFMA R13, R35.reuse, R2, R13 ;  /* 0x00000002230d7223 */ /* 0x040fe2000000000d */
[C---:B------:R-:W-:Y:S01]  /*6460*/  FFMA R14, R35.reuse, R3, R14 ;  /* 0x00000003230e7223 */ /* 0x040fe2000000000e */
[----:B------:R-:W-:Y:S01]  /*6470*/  FFMA R19, R35, R4, R19 ;  /* 0x0000000423137223 */ /* 0x000fe20000000013 */
[----:B------:R-:W-:Y:S02]  /*6480*/  F2FP.BF16.F32.PACK_AB R39, R11, R6 ;  /* 0x000000060b27723e */ /* 0x000fe400000010ff */
[----:B------:R-:W-:Y:S02]  /*6490*/  LEA R5, R5, UR48, 0x1 ;  /* 0x0000003005057c11 */ /* 0x000fe4000f8e08ff */
[----:B------:R-:W-:Y:S02]  /*64a0*/  F2FP.BF16.F32.PACK_AB R8, R9, R8 ;  /* 0x000000080908723e */ /* 0x000fe400000010ff */
[----:B------:R-:W-:Y:S01]  /*64b0*/  F2FP.BF16.F32.PACK_AB R9, R15, R10 ;  /* 0x0000000a0f09723e */ /* 0x000fe200000010ff */
[----:B------:R1:W-:Y:S01]  /*64c0*/  STSM.16.M88.4 [R5+0x200], R36 ;  /* 0x0002002405007844 */ /* 0x0003e20000000200 */
[----:B------:R-:W-:Y:S02]  /*64d0*/  F2FP.BF16.F32.PACK_AB R10, R13, R12 ;  /* 0x0000000c0d0a723e */ /* 0x000fe400000010ff */
[----:B------:R-:W-:Y:S02]  /*64e0*/  F2FP.BF16.F32.PACK_AB R11, R19, R14 ;  /* 0x0000000e130b723e */ /* 0x000fe400000010ff */
[----:B------:R-:W-:Y:S05]  /*64f0*/  IADD3 R0, PT, PT, R75, 0x200, R5 ;  /* 0x000002004b007810 */ /* 0x000fea0007ffe005 */
[----:B------:R1:W-:Y:S01]  /*6500*/  STSM.16.M88.4 [R0], R8 ;  /* 0x0000000800007844 */ /* 0x0003e20000000200 */
[----:B------:R-:W-:Y:S01]  /*6510*/  @!PT LDS RZ, [RZ] ;  /* 0x00000000fffff984 */ /* 0x000fe20000000800 */
[----:B------:R-:W-:Y:S01]  /*6520*/  @!PT LDS RZ, [RZ] ;  /* 0x00000000fffff984 */ /* 0x000fe20000000800 */
[----:B------:R-:W-:Y:S01]  /*6530*/  @!PT LDS RZ, [RZ] ;  /* 0x00000000fffff984 */ /* 0x000fe20000000800 */
[----:B------:R-:W-:Y:S01]  /*6540*/  @!PT LDS RZ, [RZ] ;  /* 0x00000000fffff984 */ /* 0x000fe20000000800 */
[----:B------:R2:W-:Y:S07]  /*6550*/  MEMBAR.ALL.CTA ;  /* 0x0000000000007992 */ /* 0x0005ee0000008000 */
[----:B--2---:R-:W2:Y:S02]  /*6560*/  FENCE.VIEW.ASYNC.S ;  /* 0x00000000000073c6 */ /* 0x004ea40000000000 */
[----:B--2---:R-:W-:Y:S06]  /*6570*/  BAR.SYNC.DEFER_BLOCKING 0x1, 0x80 ;  /* 0x0042000000007b1d */ /* 0x004fec0000010000 */
[----:B------:R-:W-:Y:S05]  /*6580*/  @P0 BRA `(.L_x_105) ;  /* 0x00000000001c0947 */ /* 0x000fea0003800000 */
[----:B------:R-:W-:Y:S02]  /*6590*/  UIADD3 UR6, UP0, UPT, UR54, 0x680, URZ ;  /* 0x0000068036067890 */ /* 0x000fe4000ff1e0ff */
[----:B------:R-:W-:Y:S02]  /*65a0*/  ULEA UR4, UR56, UR48, 0xc ;  /* 0x0000003038047291 */ /* 0x000fe4000f8e60ff */
[----:B------:R-:W-:Y:S02]  /*65b0*/  UIADD3.X UR7, UPT, UPT, URZ, UR55, URZ, UP0, !UPT ;  /* 0x00000037ff077290 */ /* 0x000fe400087fe4ff */
[----:B------:R-:W-:Y:S01]  /*65c0*/  UIADD3 UR40, UPT, UPT, UR4, 0x200, URZ ;  /* 0x0000020004287890 */ /* 0x000fe2000fffe0ff */
[----:B------:R-:W-:Y:S08]  /*65d0*/  UMOV UR43, UR36 ;  /* 0x00000024002b7c82 */ /* 0x000ff00008000000 */
[----:B------:R2:W-:Y:S02]  /*65e0*/  UTMASTG.3D [UR40], [UR6] ;  /* 0x00000028060073b5 */ /* 0x0005e40008010000 */
[----:B--2---:R0:W-:Y:S02]  /*65f0*/  UTMACMDFLUSH ;  /* 0x00000000000079b7 */ /* 0x0041e40000000000 */
.L_x_105:
[----:B------:R-:W-:Y:S05]  /*6600*/  BSYNC.RECONVERGENT B0 ;  /* 0x0000000000007941 */ /* 0x000fea0003800200 */
.L_x_104:
[----:B------:R-:W-:Y:S01]  /*6610*/  UIADD3 UR40, UPT, UPT, UR56, 0x1, URZ ;  /* 0x0000000138287890 */ /* 0x000fe2000fffe0ff */
[----:B------:R-:W-:Y:S03]  /*6620*/  BSSY.RECONVERGENT B0, `(.L_x_106) ;  /* 0x0000005000007945 */ /* 0x000fe60003800200 */
[----:B------:R-:W-:Y:S04]  /*6630*/  UISETP.NE.AND UP0, UPT, UR40, 0x3, UPT ;  /* 0x000000032800788c */ /* 0x000fe8000bf05270 */
[----:B------:R-:W-:Y:S01]  /*6640*/  USEL UR43, UR40, URZ, UP0 ;  /* 0x000000ff282b7287 */ /* 0x000fe20008000000 */
[----:B------:R-:W-:Y:S11]  /*6650*/  @P0 BRA `(.L_x_107) ;  /* 0x0000000000040947 */ /* 0x000ff60003800000 */
[----:B------:R-:W-:Y:S04]  /*6660*/  DEPBAR.LE SB0, 0x1 ;  /* 0x000080400000791a */ /* 0x000fe80000000000 */
.L_x_107:
[----:B------:R-:W-:Y:S05]  /*6670*/  BSYNC.RECONVERGENT B0 ;  /* 0x0000000000007941 */ /* 0x000fea0003800200 */
.L_x_106:
[----:B------:R-:W-:Y:S01]  /*6680*/  BAR.SYNC.DEFER_BLOCKING 0x1, 0x80 ;  /* 0x0042000000007b1d */ /* 0x000fe20000010000 */
[----:B------:R-:W-:Y:S01]  /*6690*/  ISETP.NE.AND P1, PT, R74, RZ, PT ;  /* 0x000000ff4a00720c */ /* 0x000fe20003f25270 */
[----:B------:R-:W-:Y:S01]  /*66a0*/  UISETP.NE.AND UP0, UPT, UR50, URZ, UPT ;  /* 0x000000ff3200728c */ /* 0x000fe2000bf05270 */
[----:B------:R-:W-:Y:S11]  /*66b0*/  LEA R2, R46, UR48, 0x3 ;  /* 0x000000302e027c11 */ /* 0x000ff6000f8e18ff */
[----:B------:R-:W-:Y:S01]  /*66c0*/  @P1 SHF.L.U32 R3, R45, 0x1f, RZ ;  /* 0x0000001f2d031819 */ /* 0x000fe200000006ff */
[----:B------:R-:W-:Y:S06]  /*66d0*/  BRA.U !UP0, `(.L_x_108) ;  /* 0x0000000108247547 */ /* 0x000fec000b800000 */
[----:B------:R-:W-:Y:S01]  /*66e0*/  IMAD.U32 R4, RZ, RZ, UR49 ;  /* 0x00000031ff047e24 */ /* 0x000fe2000f8e00ff */
[----:B-1----:R-:W-:Y:S01]  /*66f0*/  MOV R0, UR37 ;  /* 0x0000002500007c02 */ /* 0x002fe20008000f00 */
[----:B------:R-:W-:Y:S03]  /*6700*/  UIADD3 UR49, UPT, UPT, UR49, 0x1, URZ ;  /* 0x0000000131317890 */ /* 0x000fe6000fffe0ff */
[----:B------:R-:W-:Y:S01]  /*6710*/  @P1 LEA R4, R4, UR48, 0x3 ;  /* 0x0000003004041c11 */ /* 0x000fe2000f8e18ff */
[----:B------:R-:W-:Y:S04]  /*6720*/  UISETP.NE.AND UP0, UPT, UR49, 0x3, UPT ;  /* 0x000000033100788c */ /* 0x000fe8000bf05270 */
[----:B------:R-:W-:Y:S01]  /*6730*/  @P1 VIADD R4, R4, 0xe8 ;  /* 0x000000e804041836 */ /* 0x000fe20000000000 */
[----:B------:R-:W-:Y:S04]  /*6740*/  USEL UR49, UR49, URZ, UP0 ;  /* 0x000000ff31317287 */ /* 0x000fe80008000000 */
[----:B------:R-:W-:Y:S04]  /*6750*/  @P1 PRMT R0, R0, 0x654, R4 ;  /* 0x0000065400001816 */ /* 0x000fe80000000004 */
[----:B------:R2:W-:Y:S04]  /*6760*/  @P1 SYNCS.ARRIVE.TRANS64.RED.A1T0 RZ, [R0+URZ], RZ ;  /* 0x000000ff00ff19a7 */ /* 0x0005e800081004ff */
.L_x_108:
[----:B------:R-:W3:Y:S01]  /*6770*/  @P1 SYNCS.PHASECHK.TRANS64.TRYWAIT P0, [R2+URZ+0xd0], R3 ;  /* 0x0000d003020015a7 */ /* 0x000ee200080011ff */
[----:B------:R-:W-:Y:S01]  /*6780*/  BSSY B1, `(.L_x_109) ;  /* 0x0000013000017945 */ /* 0x000fe20003800000 */
[----:B---3--:R-:W-:Y:S03]  /*6790*/  @P1 SEL R47, RZ, 0x1, !P0 ;  /* 0x00000001ff2f1807 */ /* 0x008fe60004000000 */
[----:B------:R-:W-:Y:S05]  /*67a0*/  @!P1 BRA `(.L_x_110) ;  /* 0x0000000000409947 */ /* 0x000fea0003800000 */
[----:B------:R-:W-:Y:S01]  /*67b0*/  ISETP.NE.AND P1, PT, R76, RZ, PT ;  /* 0x000000ff4c00720c */ /* 0x000fe20003f25270 */
[----:B------:R-:W-:Y:S01]  /*67c0*/  BSSY B0, `(.L_x_111) ;  /* 0x0000009000007945 */ /* 0x000fe20003800000 */
[----:B------:R-:W-:Y:S11]  /*67d0*/  ISETP.NE.AND P0, PT, R47, RZ, PT ;  /* 0x000000ff2f00720c */ /* 0x000ff60003f05270 */
[----:B------:R-:W-:Y:S05]  /*67e0*/  @P1 IMAD R3, R46, 0x800, R64 ;  /* 0x000008002e031824 */ /* 0x000fea00078e0240 */
[----:B------:R-:W-:Y:S05]  /*67f0*/  @P1 LEA R3, R3, UR48, 0x1 ;  /* 0x0000003003031c11 */ /* 0x000fea000f8e08ff */
[----:B-12---:R-:W-:Y:S01]  /*6800*/  @P1 IMAD.IADD R0, R75, 0x1, R3 ;  /* 0x000000014b001824 */ /* 0x006fe200078e0203 */
[----:B------:R-:W-:Y:S06]  /*6810*/  @P0 BRA `(.L_x_112) ;  /* 0x00000000000c0947 */ /* 0x000fec0003800000 */
[----:B------:R-:W-:Y:S04]  /*6820*/  SHF.L.U32 R45, R45, 0x1f, RZ ;  /* 0x0000001f2d2d7819 */ /* 0x000fe800000006ff */
[----:B------:R-:W1:Y:S02]  /*6830*/  SYNCS.PHASECHK.TRANS64.TRYWAIT P0, [R2+URZ+0xd0], R45 ;  /* 0x0000d02d020075a7 */ /* 0x000e6400080011ff */
[----:B-1----:R-:W-:Y:S05]  /*6840*/  @!P0 BRA `(.L_x_113) ;  /* 0x0000001800148947 */ /* 0x002fea0003800000 */
.L_x_112:
[----:B------:R-:W-:Y:S05]  /*6850*/  BSYNC B0 ;  /* 0x0000000000007941 */ /* 0x000fea0003800000 */
.L_x_111:
[----:B------:R-:W-:Y:S11]  /*6860*/  ISETP.NE.AND P0, PT, R76, RZ, PT ;  /* 0x000000ff4c00720c */ /* 0x000ff60003f05270 */
[----:B------:R-:W-:Y:S02]  /*6870*/  @!UPT UIADD3 URZ, UPT, UPT, URZ, URZ, URZ ;  /* 0x000000fffffff290 */ /* 0x000fe4000fffe0ff */
[----:B------:R-:W-:Y:S05]  /*6880*/  @P0 WARPSYNC.ALL ;  /* 0x0000000000000948 */ /* 0x000fea0003800000 */
[----:B------:R3:W4:Y:S04]  /*6890*/  @P0 LDSM.16.M88.4 R40, [R3+0x200] ;  /* 0x000200000328083b */ /* 0x0007280000000200 */
[----:B------:R3:W2:Y:S02]  /*68a0*/  @P0 LDSM.16.M88.4 R48, [R0+0x200] ;  /* 0x000200000030083b */ /* 0x0006a40000000200 */
.L_x_110:
[----:B------:R-:W-:Y:S05]  /*68b0*/  BSYNC B1 ;  /* 0x0000000000017941 */ /* 0x000fea0003800000 */
.L_x_109:
[----:B-123--:R-:W-:Y:S05]  /*68c0*/  VIADD R0, R34, 0x20 ;  /* 0x0000002022007836 */ /* 0x00efea0000000000 */
[----:B------:R-:W-:Y:S04]  /*68d0*/  SHF.R.U32.HI R0, RZ, 0x15, R0 ;  /* 0x00000015ff007819 */ /* 0x000fe80000011600 */
[----:B------:R-:W-:Y:S11]  /*68e0*/  LOP3.LUT P0, RZ, R0, 0x3, R65, 0x48, !PT ;  /* 0x0000000300ff7812 */ /* 0x000ff60007804841 */
[----:B------:R-:W-:Y:S02]  /*68f0*/  @!UPT UIADD3 URZ, UPT, UPT, URZ, URZ, URZ ;  /* 0x000000fffffff290 */ /* 0x000fe4000fffe0ff */
[----:B------:R-:W-:Y:S05]  /*6900*/  @!P0 BRA `(.L_x_114) ;  /* 0x0000000000408947 */ /* 0x000fea0003800000 */
[----:B------:R-:W1:Y:S01]  /*6910*/  LDCU.64 UR8, c[0x4][0x70] ;  /* 0x01000e00ff0877ac */ /* 0x000e620008000a00 */
[----:B------:R-:W-:Y:S01]  /*6920*/  MOV R3, 0x0 ;  /* 0x0000000000037802 */ /* 0x000fe20000000f00 */
[----:B------:R-:W-:Y:S02]  /*6930*/  HFMA2 R12, -RZ, RZ, 0, 5.9604644775390625e-08 ;  /* 0x00000001ff0c7431 */ /* 0x000fe400000001ff */
[----:B------:R-:W-:Y:S02]  /*6940*/  IMAD.MOV.U32 R8, RZ, RZ, 0x192 ;  /* 0x00000192ff087424 */ /* 0x000fe400078e00ff */
[----:B------:R-:W-:Y:S01]  /*6950*/  IMAD.MOV.U32 R13, RZ, RZ, RZ ;  /* 0x000000ffff0d7224 */ /* 0x000fe200078e00ff */
[----:B------:R-:W2:Y:S01]  /*6960*/  LDCU.64 UR6, c[0x4][0x78] ;  /* 0x01000f00ff0677ac */ /* 0x000ea20008000a00 */
[----:B------:R-:W3:Y:S01]  /*6970*/  LDC.64 R2, c[0x4][R3] ;  /* 0x0100000003027b82 */ /* 0x000ee20000000a00 */
[----:B------:R-:W5:Y:S01]  /*6980*/  LDCU.64 UR4, c[0x4][0x10] ;  /* 0x01000200ff0477ac */ /* 0x000f620008000a00 */
[----:B-1----:R-:W-:Y:S01]  /*6990*/  MOV R5, UR9 ;  /* 0x0000000900057c02 */ /* 0x002fe20008000f00 */
[----:B------:R-:W-:Y:S01]  /*69a0*/  IMAD.U32 R4, RZ, RZ, UR8 ;  /* 0x00000008ff047e24 */ /* 0x000fe2000f8e00ff */
[----:B--2---:R-:W-:Y:S01]  /*69b0*/  MOV R7, UR7 ;  /* 0x0000000700077c02 */ /* 0x004fe20008000f00 */
[----:B------:R-:W-:Y:S01]  /*69c0*/  IMAD.U32 R6, RZ, RZ, UR6 ;  /* 0x00000006ff067e24 */ /* 0x000fe2000f8e00ff */
[----:B-----5:R-:W-:Y:S01]  /*69d0*/  MOV R11, UR5 ;  /* 0x00000005000b7c02 */ /* 0x020fe20008000f00 */
[----:B------:R-:W-:Y:S02]  /*69e0*/  IMAD.U32 R10, RZ, RZ, UR4 ;  /* 0x00000004ff0a7e24 */ /* 0x000fe4000f8e00ff */
[----:B------:R-:W-:Y:S07]  /*69f0*/  LEPC R20, `(.L_x_114) ;  /* 0x000000001014794e */ /* 0x000fee0000000000 */
[----:B---34-:R-:W-:Y:S05]  /*6a00*/  CALL.ABS.NOINC R2 ;  /* 0x0000000002007343 */ /* 0x018fea0003c00000 */
.L_x_114:
[----:B------:R-:W-:Y:S01]  /*6a10*/  ISETP.NE.AND P0, PT, R70, RZ, PT ;  /* 0x000000ff4600720c */ /* 0x000fe20003f05270 */
[----:B------:R-:W-:Y:S05]  /*6a20*/  WARPSYNC.ALL ;  /* 0x0000000000007948 */ /* 0x000fea0003800000 */
[----:B------:R-:W-:Y:S01]  /*6a30*/  R2UR UR4, R34 ;  /* 0x00000000220472ca */ /* 0x000fe200000e0000 */
[----:B------:R-:W-:Y:S01]  /*6a40*/  BSSY.RECONVERGENT B0, `(.L_x_115) ;  /* 0x0000056000007945 */ /* 0x000fe20003800200 */
[C---:B----4-:R-:W-:Y:S02]  /*6a50*/  SHF.L.U32 R20, R40.reuse, 0x10, RZ ;  /* 0x0000001028147819 */ /* 0x050fe400000006ff */
[----:B------:R-:W-:Y:S02]  /*6a60*/  LOP3.LUT R21, R40, 0xffff0000, RZ, 0xc0, !PT ;  /* 0xffff000028157812 */ /* 0x000fe400078ec0ff */
[C---:B------:R-:W-:Y:S02]  /*6a70*/  SHF.L.U32 R34, R41.reuse, 0x10, RZ ;  /* 0x0000001029227819 */ /* 0x040fe400000006ff */
[----:B------:R-:W-:Y:S02]  /*6a80*/  R2UR UR5, R44 ;  /* 0x000000002c0572ca */ /* 0x000fe400000e0000 */
[----:B------:R-:W-:Y:S02]  /*6a90*/  LOP3.LUT R36, R41, 0xffff0000, RZ, 0xc0, !PT ;  /* 0xffff000029247812 */ /* 0x000fe400078ec0ff */
[C---:B------:R-:W-:Y:S01]  /*6aa0*/  SHF.L.U32 R37, R42.reuse, 0x10, RZ ;  /* 0x000000102a257819 */ /* 0x040fe200000006ff */
[----:B------:R-:W1:Y:S01]  /*6ab0*/  LDTM.16dp256bit.x4 R4, tmem[UR4+0x20] ;  /* 0x00002004000479ee */ /* 0x000e620008120000 */
[----:B------:R-:W-:Y:S01]  /*6ac0*/  LOP3.LUT R38, R42, 0xffff0000, RZ, 0xc0, !PT ;  /* 0xffff00002a267812 */ /* 0x000fe200078ec0ff */
[----:B------:R-:W-:Y:S01]  /*6ad0*/  NOP ;  /* 0x0000000000007918 */ /* 0x000fe20000000000 */
[C---:B------:R-:W-:Y:S02]  /*6ae0*/  SHF.L.U32 R39, R43.reuse, 0x10, RZ ;  /* 0x000000102b277819 */ /* 0x040fe400000006ff */
[----:B------:R-:W-:Y:S02]  /*6af0*/  LOP3.LUT R40, R43, 0xffff0000, RZ, 0xc0, !PT ;  /* 0xffff00002b287812 */ /* 0x000fe400078ec0ff */
[C---:B------:R-:W-:Y:S01]  /*6b00*/  SHF.L.U32 R41, R48.reuse, 0x10, RZ ;  /* 0x0000001030297819 */ /* 0x040fe200000006ff */
[----:B------:R-:W-:Y:S01]  /*6b10*/  UIADD3 UR5, UPT, UPT, UR5, 0x150, URZ ;  /* 0x0000015005057890 */ /* 0x000fe2000fffe0ff */
[----:B------:R-:W-:Y:S02]  /*6b20*/  LOP3.LUT R42, R48, 0xffff0000, RZ, 0xc0, !PT ;  /* 0xffff0000302a7812 */ /* 0x000fe400078ec0ff */
[C---:B------:R-:W-:Y:S01]  /*6b30*/  SHF.L.U32 R43, R49.reuse, 0x10, RZ ;  /* 0x00000010312b7819 */ /* 0x040fe200000006ff */
[----:B------:R-:W-:Y:S01]  /*6b40*/  UPRMT UR5, UR37, 0x654, UR5 ;  /* 0x0000065425057896 */ /* 0x000fe20008000005 */
[----:B------:R-:W-:Y:S02]  /*6b50*/  LOP3.LUT R44, R49, 0xffff0000, RZ, 0xc0, !PT ;  /* 0xffff0000312c7812 */ /* 0x000fe400078ec0ff */
[C---:B------:R-:W-:Y:S02]  /*6b60*/  SHF.L.U32 R45, R50.reuse, 0x10, RZ ;  /* 0x00000010322d7819 */ /* 0x040fe400000006ff */
[----:B------:R-:W-:Y:S02]  /*6b70*/  LOP3.LUT R46, R50, 0xffff0000, RZ, 0xc0, !PT ;  /* 0xffff0000322e7812 */ /* 0x000fe400078ec0ff */
[C---:B------:R-:W-:Y:S02]  /*6b80*/  SHF.L.U32 R47, R51.reuse, 0x10, RZ ;  /* 0x00000010332f7819 */ /* 0x040fe400000006ff */
[----:B-1----:R-:W-:Y:S01]  /*6b90*/  SYNCS.ARRIVE.TRANS64.RED.A1T0 RZ, [UR5], RZ ;  /* 0x000000ffffff79a7 */ /* 0x002fe20008100405 */
[----:B------:R-:W-:Y:S01]  /*6ba0*/  LOP3.LUT R48, R51, 0xffff0000, RZ, 0xc0, !PT ;  /* 0xffff000033307812 */ /* 0x000fe200078ec0ff */
[C---:B------:R-:W-:Y:S01]  /*6bb0*/  FMUL R4, R33.reuse, R4 ;  /* 0x0000000421047220 */ /* 0x040fe20000400000 */
[C---:B------:R-:W-:Y:S01]  /*6bc0*/  FMUL R5, R33.reuse, R5 ;  /* 0x0000000521057220 */ /* 0x040fe20000400000 */
[C---:B------:R-:W-:Y:S01]  /*6bd0*/  FMUL R6, R33.reuse, R6 ;  /* 0x0000000621067220 */ /* 0x040fe20000400000 */
[----:B------:R-:W-:Y:S01]  /*6be0*/  FMUL R7, R33, R7 ;  /* 0x0000000721077220 */ /* 0x000fe20000400000 */
[C---:B------:R-:W-:Y:S01]  /*6bf0*/  FFMA R4, R35.reuse, R20, R4 ;  /* 0x0000001423047223 */ /* 0x040fe20000000004 */
[C---:B------:R-:W-:Y:S01]  /*6c00*/  FFMA R5, R35.reuse, R21, R5 ;  /* 0x0000001523057223 */ /* 0x040fe20000000005 */
[C---:B------:R-:W-:Y:S01]  /*6c10*/  FFMA R6, R35.reuse, R34, R6 ;  /* 0x0000002223067223 */ /* 0x040fe20000000006 */
[----:B------:R-:W-:Y:S01]  /*6c20*/  FFMA R7, R35, R36, R7 ;  /* 0x0000002423077223 */ /* 0x000fe20000000007 */
[C---:B------:R-:W-:Y:S01]  /*6c30*/  FMUL R8, R33.reuse, R8 ;  /* 0x0000000821087220 */ /* 0x040fe20000400000 */
[----:B------:R-:W-:Y:S01]  /*6c40*/  FMUL R9, R33, R9 ;  /* 0x0000000921097220 */ /* 0x000fe20000400000 */
[----:B------:R-:W-:Y:S01]  /*6c50*/  F2FP.BF16.F32.PACK_AB R4, R5, R4 ;  /* 0x000000040504723e */ /* 0x000fe200000010ff */
[----:B------:R-:W-:Y:S01]  /*6c60*/  FMUL R10, R33, R10 ;  /* 0x0000000a210a7220 */ /* 0x000fe20000400000 */
[----:B------:R-:W-:Y:S01]  /*6c70*/  F2FP.BF16.F32.PACK_AB R5, R7, R6 ;  /* 0x000000060705723e */ /* 0x000fe200000010ff */
[C---:B------:R-:W-:Y:S01]  /*6c80*/  FFMA R8, R35.reuse, R37, R8 ;  /* 0x0000002523087223 */ /* 0x040fe20000000008 */
[----:B------:R-:W-:Y:S01]  /*6c90*/  FFMA R9, R35, R38, R9 ;  /* 0x0000002623097223 */ /* 0x000fe20000000009 */
[C---:B------:R-:W-:Y:S01]  /*6ca0*/  FMUL R11, R33.reuse, R11 ;  /* 0x0000000b210b7220 */ /* 0x040fe20000400000 */
[C---:B------:R-:W-:Y:S01]  /*6cb0*/  FMUL R0, R33.reuse, R12 ;  /* 0x0000000c21007220 */ /* 0x040fe20000400000 */
[----:B------:R-:W-:Y:S01]  /*6cc0*/  FMUL R2, R33, R13 ;  /* 0x0000000d21027220 */ /* 0x000fe20000400000 */
[----:B------:R-:W-:Y:S01]  /*6cd0*/  FFMA R10, R35, R39, R10 ;  /* 0x00000027230a7223 */ /* 0x000fe2000000000a */
[----:B------:R-:W-:Y:S01]  /*6ce0*/  FMUL R3, R33, R14 ;  /* 0x0000000e21037220 */ /* 0x000fe20000400000 */
[----:B------:R-:W-:Y:S01]  /*6cf0*/  F2FP.BF16.F32.PACK_AB R6, R9, R8 ;  /* 0x000000080906723e */ /* 0x000fe200000010ff */
[----:B------:R-:W-:Y:S01]  /*6d00*/  FFMA R11, R35, R40, R11 ;  /* 0x00000028230b7223 */ /* 0x000fe2000000000b */
[C---:B------:R-:W-:Y:S01]  /*6d10*/  FMUL R15, R33.reuse, R15 ;  /* 0x0000000f210f7220 */ /* 0x040fe20000400000 */
[----:B------:R-:W-:Y:S01]  /*6d20*/  FMUL R12, R33, R16 ;  /* 0x00000010210c7220 */ /* 0x000fe20000400000 */
[----:B------:R-:W-:Y:S01]  /*6d30*/  FFMA R0, R35, R41, R0 ;  /* 0x0000002923007223 */ /* 0x000fe20000000000 */
[----:B------:R-:W-:Y:S01]  /*6d40*/  MOV R8, UR43 ;  /* 0x0000002b00087c02 */ /* 0x000fe20008000f00 */
[----:B------:R-:W-:Y:S01]  /*6d50*/  FMUL R13, R33, R17 ;  /* 0x00000011210d7220 */ /* 0x000fe20000400000 */
[----:B------:R-:W-:Y:S01]  /*6d60*/  FFMA R2, R35, R42, R2 ;  /* 0x0000002a23027223 */ /* 0x000fe20000000002 */
[----:B------:R-:W-:Y:S01]  /*6d70*/  FMUL R14, R33, R18 ;  /* 0x00000012210e7220 */ /* 0x000fe20000400000 */
[C---:B------:R-:W-:Y:S01]  /*6d80*/  FFMA R3, R35.reuse, R43, R3 ;  /* 0x0000002b23037223 */ /* 0x040fe20000000003 */
[----:B------:R-:W-:Y:S01]  /*6d90*/  FFMA R15, R35, R44, R15 ;  /* 0x0000002c230f7223 */ /* 0x000fe2000000000f */
[----:B------:R-:W-:Y:S01]  /*6da0*/  FMUL R19, R33, R19 ;  /* 0x0000001321137220 */ /* 0x000fe20000400000 */
[C---:B------:R-:W-:Y:S01]  /*6db0*/  FFMA R12, R35.reuse, R45, R12 ;  /* 0x0000002d230c7223 */ /* 0x040fe2000000000c */
[----:B------:R-:W-:Y:S01]  /*6dc0*/  LEA R8, R8, R64, 0xb ;  /* 0x0000004008087211 */ /* 0x000fe200078e58ff */
        /* <DEDUP_REMOVED lines=22> */
[----:B------:R-:W-:Y:S02]  /*6f30*/  UIADD3 UR5, UPT, UPT, UR41, 0x20, URZ ;  /* 0x0000002029057890 */ /* 0x000fe4000fffe0ff */
[----:B------:R-:W-:Y:S02]  /*6f40*/  UIADD3 UR4, UPT, UPT, UR10, 0x200, URZ ;  /* 0x000002000a047890 */ /* 0x000fe4000fffe0ff */
[----:B------:R-:W-:Y:S01]  /*6f50*/  UIADD3.X UR9, UPT, UPT, URZ, UR55, URZ, UP0, !UPT ;  /* 0x00000037ff097290 */ /* 0x000fe200087fe4ff */
[----:B------:R-:W-:Y:S01]  /*6f60*/  UMOV UR6, UR42 ;  /* 0x0000002a00067c82 */ /* 0x000fe20008000000 */
[----:B------:R-:W-:Y:S07]  /*6f70*/  UMOV UR7, UR36 ;  /* 0x0000002400077c82 */ /* 0x000fee0008000000 */
[----:B------:R2:W-:Y:S02]  /*6f80*/  UTMASTG.3D [UR4], [UR8] ;  /* 0x00000004080073b5 */ /* 0x0005e40008010000 */
[----:B--2---:R0:W-:Y:S02]  /*6f90*/  UTMACMDFLUSH ;  /* 0x00000000000079b7 */ /* 0x0041e40000000000 */
.L_x_116:
[----:B------:R-:W-:Y:S05]  /*6fa0*/  BSYNC.RECONVERGENT B0 ;  /* 0x0000000000007941 */ /* 0x000fea0003800200 */
.L_x_115:
[----:B------:R-:W-:Y:S01]  /*6fb0*/  UIADD3 UR43, UPT, UPT, UR43, 0x1, URZ ;  /* 0x000000012b2b7890 */ /* 0x000fe2000fffe0ff */
[----:B------:R-:W-:Y:S03]  /*6fc0*/  BSSY.RECONVERGENT B0, `(.L_x_117) ;  /* 0x0000008000007945 */ /* 0x000fe60003800200 */
[----:B------:R-:W-:Y:S04]  /*6fd0*/  UISETP.NE.AND UP0, UPT, UR43, 0x3, UPT ;  /* 0x000000032b00788c */ /* 0x000fe8000bf05270 */
[----:B------:R-:W-:Y:S02]  /*6fe0*/  UISETP.EQ.XOR UP1, UPT, UR40, 0x3, !UP0 ;  /* 0x000000032800788c */ /* 0x000fe4000c722a70 */
[----:B------:R-:W-:Y:S02]  /*6ff0*/  USEL UR56, UR43, URZ, UP0 ;  /* 0x000000ff2b387287 */ /* 0x000fe40008000000 */
[----:B------:R-:W-:Y:S04]  /*7000*/  USEL UR4, URZ, 0x1, !UP1 ;  /* 0x00000001ff047887 */ /* 0x000fe8000c800000 */
[----:B------:R-:W-:Y:S01]  /*7010*/  ULOP3.LUT UR51, UR51, UR4, URZ, 0x3c, !UPT ;  /* 0x0000000433337292 */ /* 0x000fe2000f8e3cff */
[----:B------:R-:W-:Y:S11]  /*7020*/  @P0 BRA `(.L_x_118) ;  /* 0x0000000000040947 */ /* 0x000ff60003800000 */
[----:B------:R-:W-:Y:S04]  /*7030*/  DEPBAR.LE SB0, 0x1 ;  /* 0x000080400000791a */ /* 0x000fe80000000000 */
.L_x_118:
[----:B------:R-:W-:Y:S05]  /*7040*/  BSYNC.RECONVERGENT B0 ;  /* 0x0000000000007941 */ /* 0x000fea0003800200 */
.L_x_117:
[----:B------:R-:W-:Y:S01]  /*7050*/  BAR.SYNC.DEFER_BLOCKING 0x1, 0x80 ;  /* 0x0042000000007b1d */ /* 0x000fe20000010000 */
[----:B------:R-:W-:Y:S01]  /*7060*/  UISETP.NE.AND UP0, UPT, UR50, -0x2, UPT ;  /* 0xfffffffe3200788c */ /* 0x000fe2000bf05270 */
[----:B------:R-:W-:Y:S08]  /*7070*/  IADD3 R31, PT, PT, R31, 0x1, RZ ;  /* 0x000000011f1f7810 */ /* 0x000ff00007ffe0ff */
[----:B------:R-:W-:Y:S05]  /*7080*/  BRA.U !UP0, `(.L_x_119) ;  /* 0x0000000108287547 */ /* 0x000fea000b800000 */
[----:B------:R-:W-:Y:S01]  /*7090*/  ISETP.NE.AND P0, PT, R74, RZ, PT ;  /* 0x000000ff4a00720c */ /* 0x000fe20003f05270 */
[----:B------:R-:W-:Y:S01]  /*70a0*/  IMAD.U32 R2, RZ, RZ, UR49 ;  /* 0x00000031ff027e24 */ /* 0x000fe2000f8e00ff */
[----:B------:R-:W-:Y:S01]  /*70b0*/  UIADD3 UR49, UPT, UPT, UR49, 0x1, URZ ;  /* 0x0000000131317890 */ /* 0x000fe2000fffe0ff */
[----:B------:R-:W-:Y:S03]  /*70c0*/  IMAD.U32 R0, RZ, RZ, UR37 ;  /* 0x00000025ff007e24 */ /* 0x000fe6000f8e00ff */
[----:B------:R-:W-:Y:S04]  /*70d0*/  UISETP.NE.AND UP0, UPT, UR49, 0x3, UPT ;  /* 0x000000033100788c */ /* 0x000fe8000bf05270 */
[----:B------:R-:W-:Y:S03]  /*70e0*/  USEL UR49, UR49, URZ, UP0 ;  /* 0x000000ff31317287 */ /* 0x000fe60008000000 */
[----:B------:R-:W-:Y:S05]  /*70f0*/  @P0 LEA R2, R2, UR48, 0x3 ;  /* 0x0000003002020c11 */ /* 0x000fea000f8e18ff */
[----:B------:R-:W-:Y:S05]  /*7100*/  @P0 VIADD R2, R2, 0xe8 ;  /* 0x000000e802020836 */ /* 0x000fea0000000000 */
[----:B------:R-:W-:Y:S04]  /*7110*/  @P0 PRMT R0, R0, 0x654, R2 ;  /* 0x0000065400000816 */ /* 0x000fe80000000002 */
[----:B------:R2:W-:Y:S03]  /*7120*/  @P0 SYNCS.ARRIVE.TRANS64.RED.A1T0 RZ, [R0+URZ], RZ ;  /* 0x000000ff00ff09a7 */ /* 0x0005e600081004ff */
.L_x_119:
[----:B------:R-:W-:Y:S01]  /*7130*/  ISETP.NE.AND P2, PT, R71, RZ, PT ;  /* 0x000000ff4700720c */ /* 0x000fe20003f45270 */
[----:B------:R-:W-:Y:S01]  /*7140*/  UIADD3 UR50, UPT, UPT, UR50, 0x2, URZ ;  /* 0x0000000232327890 */ /* 0x000fe2000fffe0ff */
[----:B------:R-:W-:Y:S01]  /*7150*/  ISETP.NE.AND P0, PT, R73, 0x2, PT ;  /* 0x000000024900780c */ /* 0x000fe20003f05270 */
[----:B------:R-:W-:Y:S01]  /*7160*/  IMAD.IADD R20, R29, 0x1, R58 ;  /* 0x000000011d147824 */ /* 0x000fe200078e023a */
[----:B------:R-:W-:Y:S01]  /*7170*/  ISETP.NE.AND P1, PT, R31, 0x4, PT ;  /* 0x000000041f00780c */ /* 0x000fe20003f25270 */
[----:B------:R-:W-:Y:S01]  /*7180*/  IMAD.IADD R21, R30, 0x1, R59 ;  /* 0x000000011e157824 */ /* 0x000fe200078e023b */
[----:B------:R-:W-:Y:S02]  /*7190*/  SEL R2, RZ, 0x1, P0 ;  /* 0x00000001ff027807 */ /* 0x000fe40000000000 */
[----:B--2---:R-:W-:Y:S02]  /*71a0*/  SEL R0, RZ, 0x1, P1 ;  /* 0x00000001ff007807 */ /* 0x004fe40000800000 */
[----:B------:R-:W-:Y:S02]  /*71b0*/  LOP3.LUT R67, R67, R2, RZ, 0x3c, !PT ;  /* 0x0000000243437212 */ /* 0x000fe400078e3cff */
[----:B------:R-:W-:Y:S02]  /*71c0*/  LOP3.LUT R68, R68, R0, RZ, 0x3c, !PT ;  /* 0x0000000044447212 */ /* 0x000fe400078e3cff */
[----:B------:R-:W-:Y:S02]  /*71d0*/  @P2 R2UR UR36, R66 ;  /* 0x00000000422422ca */ /* 0x000fe400000e0000 */
[----:B------:R-:W-:Y:S02]  /*71e0*/  SEL R73, R73, RZ, P0 ;  /* 0x000000ff49497207 */ /* 0x000fe40000000000 */
[----:B------:R-:W-:Y:S01]  /*71f0*/  SEL R31, R31, RZ, P1 ;  /* 0x000000ff1f1f7207 */ /* 0x000fe20000800000 */
[----:B------:R-:W-:Y:S10]  /*7200*/  @P2 BRA `(.L_x_120) ;  /* 0xffffffdc00e02947 */ /* 0x000ff4000383ffff */
[----:B------:R-:W-:-:S09]  /*7210*/  UISETP.NE.AND UP0, UPT, UR53, URZ, UPT ;  /* 0x000000ff3500728c */ /* 0x000fd2000bf05270 */
[----:B------:R-:W-:Y:S05]  /*7220*/  BRA.U !UP0, `(.L_x_121) ;  /* 0x0000000108487547 */ /* 0x000fea000b800000 */
[----:B------:R-:W2:Y:S02]  /*7230*/  LDCU.64 UR4, c[0x0][0x890] ;  /* 0x00011200ff0477ac */ /* 0x000ea40008000a00 */
[----:B--2---:R-:W-:-:S04]  /*7240*/  UISETP.NE.U32.AND UP0, UPT, UR4, URZ, UPT ;  /* 0x000000ff0400728c */ /* 0x004fc8000bf05070 */
[----:B------:R-:W-:-:S09]  /*7250*/  UISETP.NE.AND.EX UP0, UPT, UR5, URZ, UPT, UP0 ;  /* 0x000000ff0500728c */ /* 0x000fd2000bf05300 */
[----:B------:R-:W-:Y:S05]  /*7260*/  BRA.U UP0, `(.L_x_122) ;  /* 0x00000001000c7547 */ /* 0x000fea000b800000 */
[----:B------:R-:W-:-:S13]  /*7270*/  FSETP.NEU.AND P0, PT, R35, RZ, PT ;  /* 0x000000ff2300720b */ /* 0x000fda0003f0d000 */
[----:B------:R-:W-:Y:S05]  /*7280*/  @!P0 EXIT ;  /* 0x000000000000894d */ /* 0x000fea0003800000 */
[----:B------:R-:W-:Y:S05]  /*7290*/  BRA `(.L_x_121) ;  /* 0x00000000002c7947 */ /* 0x000fea0003800000 */
.L_x_122:
[----:B------:R-:W-:Y:S01]  /*72a0*/  ISETP.NE.AND P0, PT, R72, RZ, PT ;  /* 0x000000ff4800720c */ /* 0x000fe20003f05270 */
[----:B------:R-:W-:-:S12]  /*72b0*/  BSSY.RECONVERGENT B0, `(.L_x_121) ;  /* 0x0000009000007945 */ /* 0x000fd80003800200 */
[----:B------:R-:W-:Y:S05]  /*72c0*/  @P0 BRA `(.L_x_123) ;  /* 0x0000000000140947 */ /* 0x000fea0003800000 */
[----:B------:R-:W2:Y:S02]  /*72d0*/  LDCU.64 UR4, c[0x0][0x888] ;  /* 0x00011100ff0477ac */ /* 0x000ea40008000a00 */
[----:B--2---:R-:W-:-:S04]  /*72e0*/  ISETP.NE.U32.AND P0, PT, RZ, UR4, PT ;  /* 0x00000004ff007c0c */ /* 0x004fc8000bf05070 */
[----:B------:R-:W-:-:S13]  /*72f0*/  ISETP.NE.AND.EX P0, PT, RZ, UR5, PT, P0 ;  /* 0x00000005ff007c0c */ /* 0x000fda000bf05300 */
[----:B------:R-:W-:Y:S05]  /*7300*/  @!P0 EXIT ;  /* 0x000000000000894d */ /* 0x000fea0003800000 */
[----:B------:R-:W-:Y:S05]  /*7310*/  BRA `(.L_x_124) ;  /* 0x0000000000087947 */ /* 0x000fea0003800000 */
.L_x_123:
[----:B------:R-:W-:-:S13]  /*7320*/  FSETP.NEU.AND P0, PT, R35, RZ, PT ;  /* 0x000000ff2300720b */ /* 0x000fda0003f0d000 */
[----:B------:R-:W-:Y:S05]  /*7330*/  @!P0 EXIT ;  /* 0x000000000000894d */ /* 0x000fea0003800000 */
.L_x_124:
[----:B------:R-:W-:Y:S05]  /*7340*/  BSYNC.RECONVERGENT B0 ;  /* 0x0000000000007941 */ /* 0x000fea0003800200 */
.L_x_121:
[----:B------:R-:W-:Y:S01]  /*7350*/  ULEA UR4, UR49, UR48, 0x3 ;  /* 0x0000003031047291 */ /* 0x000fe2000f8e18ff */
[----:B------:R-:W-:-:S04]  /*7360*/  DEPBAR.LE SB0, 0x0 ;  /* 0x000080000000791a */ /* 0x000fc80000000000 */
[----:B------:R-:W-:-:S04]  /*7370*/  UIADD3 UR4, UPT, UPT, UR4, 0xe8, URZ ;  /* 0x000000e804047890 */ /* 0x000fc8000fffe0ff */
[----:B------:R-:W-:-:S09]  /*7380*/  UPRMT UR4, UR37, 0x654, UR4 ;  /* 0x0000065425047896 */ /* 0x000fd20008000004 */
[----:B------:R-:W-:Y:S01]  /*7390*/  SYNCS.ARRIVE.TRANS64.RED.A1T0 RZ, [UR4], RZ ;  /* 0x000000ffffff79a7 */ /* 0x000fe20008100404 */
[----:B------:R-:W-:Y:S05]  /*73a0*/  EXIT ;  /* 0x000000000000794d */ /* 0x000fea0003800000 */
.L_x_20:
[----:B--2---:R2:W1:Y:S02]  /*73b0*/  SYNCS.PHASECHK.TRANS64.TRYWAIT P0, [R2+URZ+0x180], R3 ;  /* 0x00018003020075a7 */ /* 0x00446400080011ff */
[----:B-1----:R-:W-:Y:S05]  /*73c0*/  @!P0 NANOSLEEP.SYNCS 0x989680 ;  /* 0x009896800000895d */ /* 0x002fea0003900000 */
[----:B------:R-:W1:Y:S02]  /*73d0*/  @!P0 SYNCS.PHASECHK.TRANS64 P0, [R2+URZ+0x180], R3 ;  /* 0x00018003020085a7 */ /* 0x000e6400080010ff */
[----:B-1----:R-:W-:Y:S05]  /*73e0*/  @!P0 BRA `(.L_x_20) ;  /* 0xfffffffc00f08947 */ /* 0x002fea000383ffff */
[----:B------:R-:W-:Y:S05]  /*73f0*/  BRA `(.L_x_125) ;  /* 0xffffffa000c47947 */ /* 0x000fea000383ffff */
.L_x_23:
[----:B-1----:R-:W-:-:S07]  /*7400*/  MOV R2, UR33 ;  /* 0x0000002100027c02 */ /* 0x002fce0008000f00 */
.L_x_126:
[----:B-1----:R1:W2:Y:S02]  /*7410*/  SYNCS.PHASECHK.TRANS64.TRYWAIT P0, [R2+URZ+0x68], R4 ;  /* 0x00006804020075a7 */ /* 0x0022a400080011ff */
[----:B--2---:R-:W-:Y:S05]  /*7420*/  @!P0 NANOSLEEP.SYNCS 0x989680 ;  /* 0x009896800000895d */ /* 0x004fea0003900000 */
[----:B------:R-:W2:Y:S02]  /*7430*/  @!P0 SYNCS.PHASECHK.TRANS64 P0, [R2+URZ+0x68], R4 ;  /* 0x00006804020085a7 */ /* 0x000ea400080010ff */
[----:B--2---:R-:W-:Y:S05]  /*7440*/  @!P0 BRA `(.L_x_126) ;  /* 0xfffffffc00f08947 */ /* 0x004fea000383ffff */
[----:B------:R-:W-:Y:S05]  /*7450*/  BRA `(.L_x_22) ;  /* 0xffffffa400147947 */ /* 0x000fea000383ffff */
.L_x_29:
[----:B-1----:R-:W-:-:S07]  /*7460*/  MOV R2, UR17 ;  /* 0x0000001100027c02 */ /* 0x002fce0008000f00 */
.L_x_127:
[----:B-1----:R1:W2:Y:S02]  /*7470*/  SYNCS.PHASECHK.TRANS64.TRYWAIT P0, [R2+URZ+0x68], R4 ;  /* 0x00006804020075a7 */ /* 0x0022a400080011ff */
[----:B--2---:R-:W-:Y:S05]  /*7480*/  @!P0 NANOSLEEP.SYNCS 0x989680 ;  /* 0x009896800000895d */ /* 0x004fea0003900000 */
[----:B------:R-:W2:Y:S02]  /*7490*/  @!P0 SYNCS.PHASECHK.TRANS64 P0, [R2+URZ+0x68], R4 ;  /* 0x00006804020085a7 */ /* 0x000ea400080010ff */
[----:B--2---:R-:W-:Y:S05]  /*74a0*/  @!P0 BRA `(.L_x_127) ;  /* 0xfffffffc00f08947 */ /* 0x004fea000383ffff */
[----:B------:R-:W-:Y:S05]  /*74b0*/  BRA `(.L_x_28) ;  /* 0xffffffa400b87947 */ /* 0x000fea000383ffff */
.L_x_33:
[----:B-1----:R1:W2:Y:S02]  /*74c0*/  SYNCS.PHASECHK.TRANS64.TRYWAIT P0, [R2+URZ+0x110], R3 ;  /* 0x00011003020075a7 */ /* 0x0022a400080011ff */
[----:B--2---:R-:W-:Y:S05]  /*74d0*/  @!P0 NANOSLEEP.SYNCS 0x989680 ;  /* 0x009896800000895d */ /* 0x004fea0003900000 */
[----:B------:R-:W2:Y:S02]  /*74e0*/  @!P0 SYNCS.PHASECHK.TRANS64 P0, [R2+URZ+0x110], R3 ;  /* 0x00011003020085a7 */ /* 0x000ea400080010ff */
[----:B--2---:R-:W-:Y:S05]  /*74f0*/  @!P0 BRA `(.L_x_33) ;  /* 0xfffffffc00f08947 */ /* 0x004fea000383ffff */
[----:B------:R-:W-:Y:S05]  /*7500*/  BRA `(.L_x_128) ;  /* 0xffffffa800447947 */ /* 0x000fea000383ffff */
.L_x_37:
[----:B----4-:R-:W-:-:S07]  /*7510*/  MOV R0, UR5 ;  /* 0x0000000500007c02 */ /* 0x010fce0008000f00 */
.L_x_129:
[----:B-1----:R1:W2:Y:S02]  /*7520*/  SYNCS.PHASECHK.TRANS64.TRYWAIT P0, [R0+URZ], R2 ;  /* 0x00000002000075a7 */ /* 0x0022a400080011ff */
[----:B--2---:R-:W-:Y:S05]  /*7530*/  @!P0 NANOSLEEP.SYNCS 0x989680 ;  /* 0x009896800000895d */ /* 0x004fea0003900000 */
[----:B------:R-:W2:Y:S02]  /*7540*/  @!P0 SYNCS.PHASECHK.TRANS64 P0, [R0+URZ], R2 ;  /* 0x00000002000085a7 */ /* 0x000ea400080010ff */
[----:B--2---:R-:W-:Y:S05]  /*7550*/  @!P0 BRA `(.L_x_129) ;  /* 0xfffffffc00f08947 */ /* 0x004fea000383ffff */
[----:B------:R-:W-:Y:S05]  /*7560*/  BRA `(.L_x_130) ;  /* 0xffffffac00b47947 */ /* 0x000fea000383ffff */
.L_x_38:
[----:B----4-:R-:W-:-:S07]  /*7570*/  MOV R0, UR5 ;  /* 0x0000000500007c02 */ /* 0x010fce0008000f00 */
.L_x_131:
[----:B-1----:R1:W2:Y:S02]  /*7580*/  SYNCS.PHASECHK.TRANS64.TRYWAIT P0, [R0+URZ], R3 ;  /* 0x00000003000075a7 */ /* 0x0022a400080011ff */
[----:B--2---:R-:W-:Y:S05]  /*7590*/  @!P0 NANOSLEEP.SYNCS 0x989680 ;  /* 0x009896800000895d */ /* 0x004fea0003900000 */
[----:B------:R-:W2:Y:S02]  /*75a0*/  @!P0 SYNCS.PHASECHK.TRANS64 P0, [R0+URZ], R3 ;  /* 0x00000003000085a7 */ /* 0x000ea400080010ff */
[----:B--2---:R-:W-:Y:S05]  /*75b0*/  @!P0 BRA `(.L_x_131) ;  /* 0xfffffffc00f08947 */ /* 0x004fea000383ffff */
[----:B------:R-:W-:Y:S05]  /*75c0*/  BRA `(.L_x_132) ;  /* 0xffffffac00c07947 */ /* 0x000fea000383ffff */
.L_x_39:
[----:B----4-:R-:W-:-:S07]  /*75d0*/  MOV R0, UR5 ;  /* 0x0000000500007c02 */ /* 0x010fce0008000f00 */
.L_x_133:
[----:B-1----:R1:W2:Y:S02]  /*75e0*/  SYNCS.PHASECHK.TRANS64.TRYWAIT P0, [R0+URZ], R3 ;  /* 0x00000003000075a7 */ /* 0x0022a400080011ff */
[----:B--2---:R-:W-:Y:S05]  /*75f0*/  @!P0 NANOSLEEP.SYNCS 0x989680 ;  /* 0x009896800000895d */ /* 0x004fea0003900000 */
[----:B------:R-:W2:Y:S02]  /*7600*/  @!P0 SYNCS.PHASECHK.TRANS64 P0, [R0+URZ], R3 ;  /* 0x00000003000085a7 */ /* 0x000ea400080010ff */
[----:B--2---:R-:W-:Y:S05]  /*7610*/  @!P0 BRA `(.L_x_133) ;  /* 0xfffffffc00f08947 */ /* 0x004fea000383ffff */
[----:B------:R-:W-:Y:S05]  /*7620*/  BRA `(.L_x_134) ;  /* 0xffffffac00cc7947 */ /* 0x000fea000383ffff */
.L_x_40:
[----:B----4-:R-:W-:-:S07]  /*7630*/  MOV R0, UR5 ;  /* 0x0000000500007c02 */ /* 0x010fce0008000f00 */
.L_x_135:
[----:B-1----:R1:W2:Y:S02]  /*7640*/  SYNCS.PHASECHK.TRANS64.TRYWAIT P0, [R0+URZ], R3 ;  /* 0x00000003000075a7 */ /* 0x0022a400080011ff */
[----:B--2---:R-:W-:Y:S05]  /*7650*/  @!P0 NANOSLEEP.SYNCS 0x989680 ;  /* 0x009896800000895d */ /* 0x004fea0003900000 */
[----:B------:R-:W2:Y:S02]  /*7660*/  @!P0 SYNCS.PHASECHK.TRANS64 P0, [R0+URZ], R3 ;  /* 0x00000003000085a7 */ /* 0x000ea400080010ff */
[----:B--2---:R-:W-:Y:S05]  /*7670*/  @!P0 BRA `(.L_x_135) ;  /* 0xfffffffc00f08947 */ /* 0x004fea000383ffff */
[----:B------:R-:W-:Y:S05]  /*7680*/  BRA `(.L_x_136) ;  /* 0xffffffac00d87947 */ /* 0x000fea000383ffff */
.L_x_41:
[----:B----4-:R-:W-:-:S07]  /*7690*/  MOV R0, UR5 ;  /* 0x0000000500007c02 */ /* 0x010fce0008000f00 */
.L_x_137:
[----:B-1----:R1:W2:Y:S02]  /*76a0*/  SYNCS.PHASECHK.TRANS64.TRYWAIT P0, [R0+URZ], R3 ;  /* 0x00000003000075a7 */ /* 0x0022a400080011ff */
[----:B--2---:R-:W-:Y:S05]  /*76b0*/  @!P0 NANOSLEEP.SYNCS 0x989680 ;  /* 0x009896800000895d */ /* 0x004fea0003900000 */
[----:B------:R-:W2:Y:S02]  /*76c0*/  @!P0 SYNCS.PHASECHK.TRANS64 P0, [R0+URZ], R3 ;  /* 0x00000003000085a7 */ /* 0x000ea400080010ff */
[----:B--2---:R-:W-:Y:S05]  /*76d0*/  @!P0 BRA `(.L_x_137) ;  /* 0xfffffffc00f08947 */ /* 0x004fea000383ffff */
[----:B------:R-:W-:Y:S05]  /*76e0*/  BRA `(.L_x_138) ;  /* 0xffffffac00e47947 */ /* 0x000fea000383ffff */
.L_x_42:
[----:B----4-:R-:W-:-:S07]  /*76f0*/  MOV R0, UR5 ;  /* 0x0000000500007c02 */ /* 0x010fce0008000f00 */
.L_x_139:
[----:B-1----:R1:W2:Y:S02]  /*7700*/  SYNCS.PHASECHK.TRANS64.TRYWAIT P0, [R0+URZ], R3 ;  /* 0x00000003000075a7 */ /* 0x0022a400080011ff */
[----:B--2---:R-:W-:Y:S05]  /*7710*/  @!P0 NANOSLEEP.SYNCS 0x989680 ;  /* 0x009896800000895d */ /* 0x004fea0003900000 */
[----:B------:R-:W2:Y:S02]  /*7720*/  @!P0 SYNCS.PHASECHK.TRANS64 P0, [R0+URZ], R3 ;  /* 0x00000003000085a7 */ /* 0x000ea400080010ff */
[----:B--2---:R-:W-:Y:S05]  /*7730*/  @!P0 BRA `(.L_x_139) ;  /* 0xfffffffc00f08947 */ /* 0x004fea000383ffff */
[----:B------:R-:W-:Y:S05]  /*7740*/  BRA `(.L_x_140) ;  /* 0xffffffac00f07947 */ /* 0x000fea000383ffff */
.L_x_43:
[----:B----4-:R-:W-:-:S07]  /*7750*/  MOV R0, UR5 ;  /* 0x0000000500007c02 */ /* 0x010fce0008000f00 */
.L_x_141:
[----:B-1----:R1:W2:Y:S02]  /*7760*/  SYNCS.PHASECHK.TRANS64.TRYWAIT P0, [R0+URZ], R3 ;  /* 0x00000003000075a7 */ /* 0x0022a400080011ff */
[----:B--2---:R-:W-:Y:S05]  /*7770*/  @!P0 NANOSLEEP.SYNCS 0x989680 ;  /* 0x009896800000895d */ /* 0x004fea0003900000 */
[----:B------:R-:W2:Y:S02]  /*7780*/  @!P0 SYNCS.PHASECHK.TRANS64 P0, [R0+URZ], R3 ;  /* 0x00000003000085a7 */ /* 0x000ea400080010ff */
[----:B--2---:R-:W-:Y:S05]  /*7790*/  @!P0 BRA `(.L_x_141) ;  /* 0xfffffffc00f08947 */ /* 0x004fea000383ffff */
[----:B------:R-:W-:Y:S05]  /*77a0*/  BRA `(.L_x_142) ;  /* 0xffffffac00fc7947 */ /* 0x000fea000383ffff */
.L_x_44:
[----:B----4-:R-:W-:-:S07]  /*77b0*/  MOV R0, UR5 ;  /* 0x0000000500007c02 */ /* 0x010fce0008000f00 */
.L_x_143:
[----:B-1----:R1:W2:Y:S02]  /*77c0*/  SYNCS.PHASECHK.TRANS64.TRYWAIT P0, [R0+URZ], R3 ;  /* 0x00000003000075a7 */ /* 0x0022a400080011ff */
[----:B--2---:R-:W-:Y:S05]  /*77d0*/  @!P0 NANOSLEEP.SYNCS 0x989680 ;  /* 0x009896800000895d */ /* 0x004fea0003900000 */
[----:B------:R-:W2:Y:S02]  /*77e0*/  @!P0 SYNCS.PHASECHK.TRANS64 P0, [R0+URZ], R3 ;  /* 0x00000003000085a7 */ /* 0x000ea400080010ff */
[----:B--2---:R-:W-:Y:S05]  /*77f0*/  @!P0 BRA `(.L_x_143) ;  /* 0xfffffffc00f08947 */ /* 0x004fea000383ffff */
[----:B------:R-:W-:Y:S05]  /*7800*/  BRA `(.L_x_144) ;  /* 0xffffffb000087947 */ /* 0x000fea000383ffff */
.L_x_45:
[----:B----4-:R-:W-:-:S07]  /*7810*/  MOV R0, UR5 ;  /* 0x0000000500007c02 */ /* 0x010fce0008000f00 */
.L_x_145:
[----:B-1----:R1:W2:Y:S02]  /*7820*/  SYNCS.PHASECHK.TRANS64.TRYWAIT P0, [R0+URZ], R3 ;  /* 0x00000003000075a7 */ /* 0x0022a400080011ff */
[----:B--2---:R-:W-:Y:S05]  /*7830*/  @!P0 NANOSLEEP.SYNCS 0x989680 ;  /* 0x009896800000895d */ /* 0x004fea0003900000 */
[----:B------:R-:W2:Y:S02]  /*7840*/  @!P0 SYNCS.PHASECHK.TRANS64 P0, [R0+URZ], R3 ;  /* 0x00000003000085a7 */ /* 0x000ea400080010ff */
[----:B--2---:R-:W-:Y:S05]  /*7850*/  @!P0 BRA `(.L_x_145) ;  /* 0xfffffffc00f08947 */ /* 0x004fea000383ffff */
[----:B------:R-:W-:Y:S05]  /*7860*/  BRA `(.L_x_146) ;  /* 0xffffffb000147947 */ /* 0x000fea000383ffff */
.L_x_46:
[----:B----4-:R-:W-:-:S07]  /*7870*/  MOV R0, UR5 ;  /* 0x0000000500007c02 */ /* 0x010fce0008000f00 */
.L_x_147:
[----:B-1----:R1:W2:Y:S02]  /*7880*/  SYNCS.PHASECHK.TRANS64.TRYWAIT P0, [R0+URZ], R3 ;  /* 0x00000003000075a7 */ /* 0x0022a400080011ff */
[----:B--2---:R-:W-:Y:S05]  /*7890*/  @!P0 NANOSLEEP.SYNCS 0x989680 ;  /* 0x009896800000895d */ /* 0x004fea0003900000 */
[----:B------:R-:W2:Y:S02]  /*78a0*/  @!P0 SYNCS.PHASECHK.TRANS64 P0, [R0+URZ], R3 ;  /* 0x00000003000085a7 */ /* 0x000ea400080010ff */
[----:B--2---:R-:W-:Y:S05]  /*78b0*/  @!P0 BRA `(.L_x_147) ;  /* 0xfffffffc00f08947 */ /* 0x004fea000383ffff */
[----:B------:R-:W-:Y:S05]  /*78c0*/  BRA `(.L_x_148) ;  /* 0xffffffb000207947 */ /* 0x000fea000383ffff */
.L_x_47:
[----:B----4-:R-:W-:-:S07]  /*78d0*/  MOV R0, UR5 ;  /* 0x0000000500007c02 */ /* 0x010fce0008000f00 */
.L_x_149:
[----:B-1----:R1:W2:Y:S02]  /*78e0*/  SYNCS.PHASECHK.TRANS64.TRYWAIT P0, [R0+URZ], R3 ;  /* 0x00000003000075a7 */ /* 0x0022a400080011ff */
[----:B--2---:R-:W-:Y:S05]  /*78f0*/  @!P0 NANOSLEEP.SYNCS 0x989680 ;  /* 0x009896800000895d */ /* 0x004fea0003900000 */
[----:B------:R-:W2:Y:S02]  /*7900*/  @!P0 SYNCS.PHASECHK.TRANS64 P0, [R0+URZ], R3 ;  /* 0x00000003000085a7 */ /* 0x000ea400080010ff */
[----:B--2---:R-:W-:Y:S05]  /*7910*/  @!P0 BRA `(.L_x_149) ;  /* 0xfffffffc00f08947 */ /* 0x004fea000383ffff */
[----:B------:R-:W-:Y:S05]  /*7920*/  BRA `(.L_x_150) ;  /* 0xffffffb0002c7947 */ /* 0x000fea000383ffff */
.L_x_48:
[----:B----4-:R-:W-:-:S07]  /*7930*/  MOV R0, UR5 ;  /* 0x0000000500007c02 */ /* 0x010fce0008000f00 */
.L_x_151:
[----:B-1----:R1:W2:Y:S02]  /*7940*/  SYNCS.PHASECHK.TRANS64.TRYWAIT P0, [R0+URZ], R3 ;  /* 0x00000003000075a7 */ /* 0x0022a400080011ff */
[----:B--2---:R-:W-:Y:S05]  /*7950*/  @!P0 NANOSLEEP.SYNCS 0x989680 ;  /* 0x009896800000895d */ /* 0x004fea0003900000 */
[----:B------:R-:W2:Y:S02]  /*7960*/  @!P0 SYNCS.PHASECHK.TRANS64 P0, [R0+URZ], R3 ;  /* 0x00000003000085a7 */ /* 0x000ea400080010ff */
[----:B--2---:R-:W-:Y:S05]  /*7970*/  @!P0 BRA `(.L_x_151) ;  /* 0xfffffffc00f08947 */ /* 0x004fea000383ffff */
[----:B------:R-:W-:Y:S05]  /*7980*/  BRA `(.L_x_152) ;  /* 0xffffffb000387947 */ /* 0x000fea000383ffff */
.L_x_51:
[----:B-1----:R1:W2:Y:S02]  /*7990*/  SYNCS.PHASECHK.TRANS64.TRYWAIT P0, [R0+URZ+0x170], R4 ;  /* 0x00017004000075a7 */ /* 0x0022a400080011ff */
[----:B--2---:R-:W-:Y:S05]  /*79a0*/  @!P0 NANOSLEEP.SYNCS 0x989680 ;  /* 0x009896800000895d */ /* 0x004fea0003900000 */
[----:B------:R-:W2:Y:S02]  /*79b0*/  @!P0 SYNCS.PHASECHK.TRANS64 P0, [R0+URZ+0x170], R4 ;  /* 0x00017004000085a7 */ /* 0x000ea400080010ff */
[----:B--2---:R-:W-:Y:S05]  /*79c0*/  @!P0 BRA `(.L_x_51) ;  /* 0xfffffffc00f08947 */ /* 0x004fea000383ffff */
[----:B------:R-:W-:Y:S05]  /*79d0*/  BRA `(.L_x_153) ;  /* 0xffffffb000947947 */ /* 0x000fea000383ffff */
.L_x_52:
[----:B------:R-:W-:-:S07]  /*79e0*/  MOV R0, UR5 ;  /* 0x0000000500007c02 */ /* 0x000fce0008000f00 */
.L_x_154:
[----:B-1----:R1:W2:Y:S02]  /*79f0*/  SYNCS.PHASECHK.TRANS64.TRYWAIT P0, [R0+URZ+0x120], R5 ;  /* 0x00012005000075a7 */ /* 0x0022a400080011ff */
[----:B--2---:R-:W-:Y:S05]  /*7a00*/  @!P0 NANOSLEEP.SYNCS 0x989680 ;  /* 0x009896800000895d */ /* 0x004fea0003900000 */
[----:B------:R-:W2:Y:S02]  /*7a10*/  @!P0 SYNCS.PHASECHK.TRANS64 P0, [R0+URZ+0x120], R5 ;  /* 0x00012005000085a7 */ /* 0x000ea400080010ff */
[----:B--2---:R-:W-:Y:S05]  /*7a20*/  @!P0 BRA `(.L_x_154) ;  /* 0xfffffffc00f08947 */ /* 0x004fea000383ffff */
[----:B------:R-:W-:Y:S05]  /*7a30*/  BRA `(.L_x_155) ;  /* 0xffffffb000a47947 */ /* 0x000fea000383ffff */
.L_x_53:
[----:B-1----:R1:W2:Y:S02]  /*7a40*/  SYNCS.PHASECHK.TRANS64.TRYWAIT P1, [R0+URZ+0x110], R4 ;  /* 0x00011004000075a7 */ /* 0x0022a400080211ff */
[----:B--2---:R-:W-:Y:S05]  /*7a50*/  @!P1 NANOSLEEP.SYNCS 0x989680 ;  /* 0x009896800000995d */ /* 0x004fea0003900000 */
[----:B------:R-:W2:Y:S02]  /*7a60*/  @!P1 SYNCS.PHASECHK.TRANS64 P1, [R0+URZ+0x110], R4 ;  /* 0x00011004000095a7 */ /* 0x000ea400080210ff */
[----:B--2---:R-:W-:Y:S05]  /*7a70*/  @!P1 BRA `(.L_x_53) ;  /* 0xfffffffc00f09947 */ /* 0x004fea000383ffff */
[----:B------:R-:W-:Y:S05]  /*7a80*/  BRA `(.L_x_156) ;  /* 0xffffffb000d47947 */ /* 0x000fea000383ffff */
.L_x_56:
[----:B------:R-:W-:-:S07]  /*7a90*/  MOV R0, UR5 ;  /* 0x0000000500007c02 */ /* 0x000fce0008000f00 */
.L_x_157:
[----:B-1----:R1:W2:Y:S02]  /*7aa0*/  SYNCS.PHASECHK.TRANS64.TRYWAIT P0, [R0+URZ+0x120], R2 ;  /* 0x00012002000075a7 */ /* 0x0022a400080011ff */
[----:B--2---:R-:W-:Y:S05]  /*7ab0*/  @!P0 NANOSLEEP.SYNCS 0x989680 ;  /* 0x009896800000895d */ /* 0x004fea0003900000 */
[----:B------:R-:W2:Y:S02]  /*7ac0*/  @!P0 SYNCS.PHASECHK.TRANS64 P0, [R0+URZ+0x120], R2 ;  /* 0x00012002000085a7 */ /* 0x000ea400080010ff */
[----:B--2---:R-:W-:Y:S05]  /*7ad0*/  @!P0 BRA `(.L_x_157) ;  /* 0xfffffffc00f08947 */ /* 0x004fea000383ffff */
[----:B------:R-:W-:Y:S05]  /*7ae0*/  BRA `(.L_x_55) ;  /* 0xffffffb400287947 */ /* 0x000fea000383ffff */
.L_x_63:
[----:B-1----:R1:W2:Y:S02]  /*7af0*/  SYNCS.PHASECHK.TRANS64.TRYWAIT P1, [R0+URZ+0x110], R2 ;  /* 0x00011002000075a7 */ /* 0x0022a400080211ff */
[----:B--2---:R-:W-:Y:S05]  /*7b00*/  @!P1 NANOSLEEP.SYNCS 0x989680 ;  /* 0x009896800000995d */ /* 0x004fea0003900000 */
[----:B------:R-:W2:Y:S02]  /*7b10*/  @!P1 SYNCS.PHASECHK.TRANS64 P1, [R0+URZ+0x110], R2 ;  /* 0x00011002000095a7 */ /* 0x000ea400080210ff */
[----:B--2---:R-:W-:Y:S05]  /*7b20*/  @!P1 BRA `(.L_x_63) ;  /* 0xfffffffc00f09947 */ /* 0x004fea000383ffff */
[----:B------:R-:W-:Y:S05]  /*7b30*/  BRA `(.L_x_158) ;  /* 0xffffffb800947947 */ /* 0x000fea000383ffff */
.L_x_64:
[----:B------:R-:W-:-:S07]  /*7b40*/  MOV R2, UR7 ;  /* 0x0000000700027c02 */ /* 0x000fce0008000f00 */
.L_x_159:
[----:B-1----:R1:W2:Y:S02]  /*7b50*/  SYNCS.PHASECHK.TRANS64.TRYWAIT P0, [R2+URZ+0x150], R0 ;  /* 0x00015000020075a7 */ /* 0x0022a400080011ff */
[----:B--2---:R-:W-:Y:S05]  /*7b60*/  @!P0 NANOSLEEP.SYNCS 0x989680 ;  /* 0x009896800000895d */ /* 0x004fea0003900000 */
[----:B------:R-:W2:Y:S02]  /*7b70*/  @!P0 SYNCS.PHASECHK.TRANS64 P0, [R2+URZ+0x150], R0 ;  /* 0x00015000020085a7 */ /* 0x000ea400080010ff */
[----:B--2---:R-:W-:Y:S05]  /*7b80*/  @!P0 BRA `(.L_x_159) ;  /* 0xfffffffc00f08947 */ /* 0x004fea000383ffff */
[----:B------:R-:W-:Y:S05]  /*7b90*/  BRA `(.L_x_160) ;  /* 0xffffffb800e47947 */ /* 0x000fea000383ffff */
.L_x_67:
[----:B------:R-:W-:Y:S07]  /*7ba0*/  MOV R0, UR6 ;  /* 0x0000000600007c02 */ /* 0x000fee0008000f00 */
.L_x_161:
[----:B-1----:R1:W2:Y:S02]  /*7bb0*/  SYNCS.PHASECHK.TRANS64.TRYWAIT P0, [R0+URZ], R2 ;  /* 0x00000002000075a7 */ /* 0x0022a400080011ff */
[----:B--2---:R-:W-:Y:S05]  /*7bc0*/  @!P0 NANOSLEEP.SYNCS 0x989680 ;  /* 0x009896800000895d */ /* 0x004fea0003900000 */
[----:B------:R-:W2:Y:S02]  /*7bd0*/  @!P0 SYNCS.PHASECHK.TRANS64 P0, [R0+URZ], R2 ;  /* 0x00000002000085a7 */ /* 0x000ea400080010ff */
[----:B--2---:R-:W-:Y:S05]  /*7be0*/  @!P0 BRA `(.L_x_161) ;  /* 0xfffffffc00f08947 */ /* 0x004fea000383ffff */
[----:B------:R-:W-:Y:S05]  /*7bf0*/  BRA `(.L_x_66) ;  /* 0xffffffbc00007947 */ /* 0x000fea000383ffff */
.L_x_70:
[----:B------:R-:W-:-:S07]  /*7c00*/  MOV R0, UR6 ;  /* 0x0000000600007c02 */ /* 0x000fce0008000f00 */
.L_x_162:
[----:B--2---:R2:W4:Y:S02]  /*7c10*/  SYNCS.PHASECHK.TRANS64.TRYWAIT P0, [R0+URZ], R2 ;  /* 0x00000002000075a7 */ /* 0x00452400080011ff */
[----:B----4-:R-:W-:Y:S05]  /*7c20*/  @!P0 NANOSLEEP.SYNCS 0x989680 ;  /* 0x009896800000895d */ /* 0x010fea0003900000 */
[----:B------:R-:W4:Y:S02]  /*7c30*/  @!P0 SYNCS.PHASECHK.TRANS64 P0, [R0+URZ], R2 ;  /* 0x00000002000085a7 */ /* 0x000f2400080010ff */
[----:B----4-:R-:W-:Y:S05]  /*7c40*/  @!P0 BRA `(.L_x_162) ;  /* 0xfffffffc00f08947 */ /* 0x010fea000383ffff */
[----:B------:R-:W-:Y:S05]  /*7c50*/  BRA `(.L_x_163) ;  /* 0xffffffbc00dc7947 */ /* 0x000fea000383ffff */
.L_x_71:
[----:B------:R-:W-:-:S07]  /*7c60*/  MOV R0, UR6 ;  /* 0x0000000600007c02 */ /* 0x000fce0008000f00 */
.L_x_164:
[----:B-1----:R1:W2:Y:S02]  /*7c70*/  SYNCS.PHASECHK.TRANS64.TRYWAIT P0, [R0+URZ], R3 ;  /* 0x00000003000075a7 */ /* 0x0022a400080011ff */
[----:B--2---:R-:W-:Y:S05]  /*7c80*/  @!P0 NANOSLEEP.SYNCS 0x989680 ;  /* 0x009896800000895d */ /* 0x004fea0003900000 */
[----:B------:R-:W2:Y:S02]  /*7c90*/  @!P0 SYNCS.PHASECHK.TRANS64 P0, [R0+URZ], R3 ;  /* 0x00000003000085a7 */ /* 0x000ea400080010ff */
[----:B--2---:R-:W-:Y:S05]  /*7ca0*/  @!P0 BRA `(.L_x_164) ;  /* 0xfffffffc00f08947 */ /* 0x004fea000383ffff */
[----:B------:R-:W-:Y:S05]  /*7cb0*/  BRA `(.L_x_165) ;  /* 0xffffffbc00e87947 */ /* 0x000fea000383ffff */
.L_x_72:
[----:B------:R-:W-:-:S07]  /*7cc0*/  MOV R0, UR6 ;  /* 0x0000000600007c02 */ /* 0x000fce0008000f00 */
.L_x_166:
[----:B-1----:R1:W2:Y:S02]  /*7cd0*/  SYNCS.PHASECHK.TRANS64.TRYWAIT P0, [R0+URZ], R3 ;  /* 0x00000003000075a7 */ /* 0x0022a400080011ff */
[----:B--2---:R-:W-:Y:S05]  /*7ce0*/  @!P0 NANOSLEEP.SYNCS 0x989680 ;  /* 0x009896800000895d */ /* 0x004fea0003900000 */
[----:B------:R-:W2:Y:S02]  /*7cf0*/  @!P0 SYNCS.PHASECHK.TRANS64 P0, [R0+URZ], R3 ;  /* 0x00000003000085a7 */ /* 0x000ea400080010ff */
[----:B--2---:R-:W-:Y:S05]  /*7d00*/  @!P0 BRA `(.L_x_166) ;  /* 0xfffffffc00f08947 */ /* 0x004fea000383ffff */
[----:B------:R-:W-:Y:S05]  /*7d10*/  BRA `(.L_x_167) ;  /* 0xffffffbc00f47947 */ /* 0x000fea000383ffff */
.L_x_73:
[----:B-1----:R-:W-:-:S07]  /*7d20*/  MOV R0, UR7 ;  /* 0x0000000700007c02 */ /* 0x002fce0008000f00 */
.L_x_168:
[----:B-1----:R1:W2:Y:S02]  /*7d30*/  SYNCS.PHASECHK.TRANS64.TRYWAIT P0, [R0+URZ], R2 ;  /* 0x00000002000075a7 */ /* 0x0022a400080011ff */
[----:B--2---:R-:W-:Y:S05]  /*7d40*/  @!P0 NANOSLEEP.SYNCS 0x989680 ;  /* 0x009896800000895d */ /* 0x004fea0003900000 */
[----:B------:R-:W2:Y:S02]  /*7d50*/  @!P0 SYNCS.PHASECHK.TRANS64 P0, [R0+URZ], R2 ;  /* 0x00000002000085a7 */ /* 0x000ea400080010ff */
[----:B--2---:R-:W-:Y:S05]  /*7d60*/  @!P0 BRA `(.L_x_168) ;  /* 0xfffffffc00f08947 */ /* 0x004fea000383ffff */
[----:B------:R-:W-:Y:S05]  /*7d70*/  BRA `(.L_x_169) ;  /* 0xffffffc000007947 */ /* 0x000fea000383ffff */
.L_x_78:
[----:B--2---:R2:W3:Y:S02]  /*7d80*/  SYNCS.PHASECHK.TRANS64.TRYWAIT P0, [R0+URZ+0x110], R2 ;  /* 0x00011002000075a7 */ /* 0x0044e400080011ff */
[----:B---3--:R-:W-:Y:S05]  /*7d90*/  @!P0 NANOSLEEP.SYNCS 0x989680 ;  /* 0x009896800000895d */ /* 0x008fea0003900000 */
[----:B------:R-:W3:Y:S02]  /*7da0*/  @!P0 SYNCS.PHASECHK.TRANS64 P0, [R0+URZ+0x110], R2 ;  /* 0x00011002000085a7 */ /* 0x000ee400080010ff */
[----:B---3--:R-:W-:Y:S05]  /*7db0*/  @!P0 BRA `(.L_x_78) ;  /* 0xfffffffc00f08947 */ /* 0x008fea000383ffff */
[----:B------:R-:W-:Y:S05]  /*7dc0*/  BRA `(.L_x_170) ;  /* 0xffffffc000f87947 */ /* 0x000fea000383ffff */
.L_x_81:
[----:B------:R-:W-:Y:S07]  /*7dd0*/  MOV R0, UR7 ;  /* 0x0000000700007c02 */ /* 0x000fee0008000f00 */
.L_x_171:
[----:B--2---:R2:W3:Y:S02]  /*7de0*/  SYNCS.PHASECHK.TRANS64.TRYWAIT P0, [R0+URZ+0x108], R2 ;  /* 0x00010802000075a7 */ /* 0x0044e400080011ff */
[----:B---3--:R-:W-:Y:S05]  /*7df0*/  @!P0 NANOSLEEP.SYNCS 0x989680 ;  /* 0x009896800000895d */ /* 0x008fea0003900000 */
[----:B------:R-:W3:Y:S02]  /*7e00*/  @!P0 SYNCS.PHASECHK.TRANS64 P0, [R0+URZ+0x108], R2 ;  /* 0x00010802000085a7 */ /* 0x000ee400080010ff */
[----:B---3--:R-:W-:Y:S05]  /*7e10*/  @!P0 BRA `(.L_x_171) ;  /* 0xfffffffc00f08947 */ /* 0x008fea000383ffff */
[----:B------:R-:W-:Y:S05]  /*7e20*/  BRA `(.L_x_80) ;  /* 0xffffffc400d87947 */ /* 0x000fea000383ffff */
.L_x_84:
[----:B------:R-:W-:Y:S07]  /*7e30*/  MOV R0, UR15 ;  /* 0x0000000f00007c02 */ /* 0x000fee0008000f00 */
.L_x_172:
[----:B-1----:R1:W2:Y:S02]  /*7e40*/  SYNCS.PHASECHK.TRANS64.TRYWAIT P0, [R0+URZ+0xe8], R9 ;  /* 0x0000e809000075a7 */ /* 0x0022a400080011ff */
[----:B--2---:R-:W-:Y:S05]  /*7e50*/  @!P0 NANOSLEEP.SYNCS 0x989680 ;  /* 0x009896800000895d */ /* 0x004fea0003900000 */
[----:B------:R-:W2:Y:S02]  /*7e60*/  @!P0 SYNCS.PHASECHK.TRANS64 P0, [R0+URZ+0xe8], R9 ;  /* 0x0000e809000085a7 */ /* 0x000ea400080010ff */
[----:B--2---:R-:W-:Y:S05]  /*7e70*/  @!P0 BRA `(.L_x_172) ;  /* 0xfffffffc00f08947 */ /* 0x004fea000383ffff */
[----:B------:R-:W-:Y:S05]  /*7e80*/  BRA `(.L_x_173) ;  /* 0xffffffc800507947 */ /* 0x000fea000383ffff */
.L_x_85:
[----:B------:R-:W-:Y:S07]  /*7e90*/  MOV R0, UR13 ;  /* 0x0000000d00007c02 */ /* 0x000fee0008000f00 */
.L_x_174:
[----:B-1----:R1:W2:Y:S02]  /*7ea0*/  SYNCS.PHASECHK.TRANS64.TRYWAIT P0, [R0+URZ+0xe8], R20 ;  /* 0x0000e814000075a7 */ /* 0x0022a400080011ff */
[----:B--2---:R-:W-:Y:S05]  /*7eb0*/  @!P0 NANOSLEEP.SYNCS 0x989680 ;  /* 0x009896800000895d */ /* 0x004fea0003900000 */
[----:B------:R-:W2:Y:S02]  /*7ec0*/  @!P0 SYNCS.PHASECHK.TRANS64 P0, [R0+URZ+0xe8], R20 ;  /* 0x0000e814000085a7 */ /* 0x000ea400080010ff */
[----:B--2---:R-:W-:Y:S05]  /*7ed0*/  @!P0 BRA `(.L_x_174) ;  /* 0xfffffffc00f08947 */ /* 0x004fea000383ffff */
[----:B------:R-:W-:Y:S05]  /*7ee0*/  BRA `(.L_x_175) ;  /* 0xffffffc800f07947 */ /* 0x000fea000383ffff */
.L_x_87:
[----:B------:R-:W-:-:S07]  /*7ef0*/  MOV R0, UR4 ;  /* 0x0000000400007c02 */ /* 0x000fce0008000f00 */
.L_x_176:
[----:B-1----:R1:W3:Y:S02]  /*7f00*/  SYNCS.PHASECHK.TRANS64.TRYWAIT P0, [R0+URZ], R2 ;  /* 0x00000002000075a7 */ /* 0x0022e400080011ff */
[----:B---3--:R-:W-:Y:S05]  /*7f10*/  @!P0 NANOSLEEP.SYNCS 0x989680 ;  /* 0x009896800000895d */ /* 0x008fea0003900000 */
[----:B------:R-:W3:Y:S02]  /*7f20*/  @!P0 SYNCS.PHASECHK.TRANS64 P0, [R0+URZ], R2 ;  /* 0x00000002000085a7 */ /* 0x000ee400080010ff */
[----:B---3--:R-:W-:Y:S05]  /*7f30*/  @!P0 BRA `(.L_x_176) ;  /* 0xfffffffc00f08947 */ /* 0x008fea000383ffff */
[----:B------:R-:W-:Y:S05]  /*7f40*/  BRA `(.L_x_177) ;  /* 0xffffffcc007c7947 */ /* 0x000fea000383ffff */
.L_x_88:
[----:B------:R-:W-:-:S07]  /*7f50*/  MOV R0, UR4 ;  /* 0x0000000400007c02 */ /* 0x000fce0008000f00 */
.L_x_178:
[----:B-1----:R1:W3:Y:S02]  /*7f60*/  SYNCS.PHASECHK.TRANS64.TRYWAIT P0, [R0+URZ], R2 ;  /* 0x00000002000075a7 */ /* 0x0022e400080011ff */
[----:B---3--:R-:W-:Y:S05]  /*7f70*/  @!P0 NANOSLEEP.SYNCS 0x989680 ;  /* 0x009896800000895d */ /* 0x008fea0003900000 */
[----:B------:R-:W3:Y:S02]  /*7f80*/  @!P0 SYNCS.PHASECHK.TRANS64 P0, [R0+URZ], R2 ;  /* 0x00000002000085a7 */ /* 0x000ee400080010ff */
[----:B---3--:R-:W-:Y:S05]  /*7f90*/  @!P0 BRA `(.L_x_178) ;  /* 0xfffffffc00f08947 */ /* 0x008fea000383ffff */
[----:B------:R-:W-:Y:S05]  /*7fa0*/  BRA `(.L_x_179) ;  /* 0xffffffcc00887947 */ /* 0x000fea000383ffff */
.L_x_90:
[----:B--2---:R2:W4:Y:S02]  /*7fb0*/  SYNCS.PHASECHK.TRANS64.TRYWAIT P0, [R0+URZ+0x110], R2 ;  /* 0x00011002000075a7 */ /* 0x00452400080011ff */
[----:B----4-:R-:W-:Y:S05]  /*7fc0*/  @!P0 NANOSLEEP.SYNCS 0x989680 ;  /* 0x009896800000895d */ /* 0x010fea0003900000 */
[----:B------:R-:W4:Y:S02]  /*7fd0*/  @!P0 SYNCS.PHASECHK.TRANS64 P0, [R0+URZ+0x110], R2 ;  /* 0x00011002000085a7 */ /* 0x000f2400080010ff */
[----:B----4-:R-:W-:Y:S05]  /*7fe0*/  @!P0 BRA `(.L_x_90) ;  /* 0xfffffffc00f08947 */ /* 0x010fea000383ffff */
[----:B------:R-:W-:Y:S05]  /*7ff0*/  BRA `(.L_x_180) ;  /* 0xffffffd000787947 */ /* 0x000fea000383ffff */
.L_x_100:
[----:B-1----:R1:W3:Y:S02]  /*8000*/  SYNCS.PHASECHK.TRANS64.TRYWAIT P1, [R2+URZ+0xd0], R4 ;  /* 0x0000d004020075a7 */ /* 0x0022e400080211ff */
[----:B---3--:R-:W-:Y:S05]  /*8010*/  @!P1 NANOSLEEP.SYNCS 0x989680 ;  /* 0x009896800000995d */ /* 0x008fea0003900000 */
[----:B------:R-:W3:Y:S02]  /*8020*/  @!P1 SYNCS.PHASECHK.TRANS64 P1, [R2+URZ+0xd0], R4 ;  /* 0x0000d004020095a7 */ /* 0x000ee400080210ff */
[----:B---3--:R-:W-:Y:S05]  /*8030*/  @!P1 BRA `(.L_x_100) ;  /* 0xfffffffc00f09947 */ /* 0x008fea000383ffff */
[----:B------:R-:W-:Y:S05]  /*8040*/  BRA `(.L_x_99) ;  /* 0xffffffdc00787947 */ /* 0x000fea000383ffff */
.L_x_102:
[----:B-1----:R1:W2:Y:S02]  /*8050*/  SYNCS.PHASECHK.TRANS64.TRYWAIT P0, [R44+URZ+0x130], R3 ;  /* 0x000130032c0075a7 */ /* 0x0022a400080011ff */
[----:B--2---:R-:W-:Y:S05]  /*8060*/  @!P0 NANOSLEEP.SYNCS 0x989680 ;  /* 0x009896800000895d */ /* 0x004fea0003900000 */
[----:B------:R-:W2:Y:S02]  /*8070*/  @!P0 SYNCS.PHASECHK.TRANS64 P0, [R44+URZ+0x130], R3 ;  /* 0x000130032c0085a7 */ /* 0x000ea400080010ff */
[----:B--2---:R-:W-:Y:S05]  /*8080*/  @!P0 BRA `(.L_x_102) ;  /* 0xfffffffc00f08947 */ /* 0x004fea000383ffff */
[----:B------:R-:W-:Y:S05]  /*8090*/  BRA `(.L_x_101) ;  /* 0xffffffdc00c87947 */ /* 0x000fea000383ffff */
.L_x_113:
[----:B-1----:R1:W2:Y:S02]  /*80a0*/  SYNCS.PHASECHK.TRANS64.TRYWAIT P0, [R2+URZ+0xd0], R45 ;  /* 0x0000d02d020075a7 */ /* 0x0022a400080011ff */
[----:B--2---:R-:W-:Y:S05]  /*80b0*/  @!P0 NANOSLEEP.SYNCS 0x989680 ;  /* 0x009896800000895d */ /* 0x004fea0003900000 */
[----:B------:R-:W2:Y:S02]  /*80c0*/  @!P0 SYNCS.PHASECHK.TRANS64 P0, [R2+URZ+0xd0], R45 ;  /* 0x0000d02d020085a7 */ /* 0x000ea400080010ff */
[----:B--2---:R-:W-:Y:S05]  /*80d0*/  @!P0 BRA `(.L_x_113) ;  /* 0xfffffffc00f08947 */ /* 0x004fea000383ffff */
[----:B------:R-:W-:Y:S05]  /*80e0*/  BRA `(.L_x_112) ;  /* 0xffffffe400d87947 */ /* 0x000fea000383ffff */
        .weak           $__internal_0_$__cuda_sm10x_tcgen05_guardrail_trap_col_being_dealloced_not_returned_by_alloc
        .type           $__internal_0_$__cuda_sm10x_tcgen05_guardrail_trap_col_being_dealloced_not_returned_by_alloc,@function
        .size           $__internal_0_$__cuda_sm10x_tcgen05_guardrail_trap_col_being_dealloced_not_returned_by_alloc,($__internal_1_$__cuda_sm10x_tcgen05_guardrail_trap_phase_invalid_during_alloc - $__internal_0_$__cuda_sm10x_tcgen05_guardrail_trap_col_being_dealloced_not_returned_by_alloc)
$__internal_0_$__cuda_sm10x_tcgen05_guardrail_trap_col_being_dealloced_not_returned_by_alloc:
[----:B------:R-:W-:Y:S05]  /*80f0*/  BPT.TRAP 0x1 ;  /* 0x000000040000795c */ /* 0x000fea0000300000 */
[----:B------:R-:W-:-:S04]  /*8100*/  HFMA2 R3, -RZ, RZ, 0, 0 ;  /* 0x00000000ff037431 */ /* 0x000fc800000001ff */
[----:B------:R-:W-:Y:S05]  /*8110*/  RET.REL.NODEC R2 `(_ZN7cutlass13device_kernelINS_4gemm6kernel13GemmUniversalIN4cute5tupleIJiiiiEEENS1_10collective13CollectiveMmaINS1_35MainloopSm100TmaUmmaWarpSpecializedILi13ELi2ELi4ENS5_IJNS4_1CILi1EEESB_SB_EEEEENS5_IJNSA_ILi64EEESE_SE_EEENS_10bfloat16_tENS5_IJSB_llEEESG_NS5_IJlSB_lEEENS4_8TiledMMAINS4_8MMA_AtomIJNS4_20SM100_MMA_F16BF16_SSISG_SG_fLi64ELi64ELNS4_4UMMA5MajorE1ELSN_0ELNSM_7ScaleInE0ELSO_0EEEEEENS4_6LayoutISC_NS5_IJNSA_ILi0EEESS_SS_EEEEENS5_IJNS4_10UnderscoreESV_SV_EEEEENS4_13SM90_TMA_LOADENS4_14ComposedLayoutINS4_7SwizzleILi3ELi4ELi3EEENS4_18smem_ptr_flag_bitsILi16EEENSR_INS5_IJSE_NSA_ILi8EEEEEENS5_IJSB_SE_EEEEEEEvNS4_8identityESY_NSZ_IS11_S13_NSR_INS5_IJS14_SE_EEENS5_IJSE_SB_EEEEEEEvS19_EENS_8epilogue10collective18CollectiveEpilogueINS1F_23Sm100TmaWarpSpecializedILi3ELi2ELi16ELb1ELb0EEEJSF_NS5_IJNSR_ISE_SB_EENSR_INSA_ILi32EEESB_EEEEESG_SI_SG_SI_NS1F_6fusion15FusionCallbacksIS1J_NS1O_17LinearCombinationISG_fSG_fLNS_15FloatRoundStyleE2EEESF_S1N_JEEENS4_5SM1004TMEM4LOAD26SM100_TMEM_LOAD_16dp256b4xESY_NSZ_INS10_ILi2ELi4ELi3EEES13_NSR_INS5_IJS14_S1L_EEENS5_IJS1L_SB_EEEEEEENS4_17SM75_U32x4_LDSM_NENS4_14SM90_TMA_STOREES22_NS4_17SM90_U32x4_STSM_NENS4_39AutoVectorizingCopyWithAssumedAlignmentILi128EEEEEEvvEEEEvNT_6ParamsE) ;  /* 0xffffff7c02b87950 */ /* 0x000fea0003c3ffff */
        .weak           $__internal_1_$__cuda_sm10x_tcgen05_guardrail_trap_phase_invalid_during_alloc
        .type           $__internal_1_$__cuda_sm10x_tcgen05_guardrail_trap_phase_invalid_during_alloc,@function
        .size           $__internal_1_$__cuda_sm10x_tcgen05_guardrail_trap_phase_invalid_during_alloc,($__internal_2_$__cuda_sm10x_tcgen05_guardrail_trap_unallocated_columns_being_dealloced - $__internal_1_$__cuda_sm10x_tcgen05_guardrail_trap_phase_invalid_during_alloc)
$__internal_1_$__cuda_sm10x_tcgen05_guardrail_trap_phase_invalid_during_alloc:
[----:B------:R-:W-:Y:S05]  /*8120*/  BPT.TRAP 0x1 ;  /* 0x000000040000795c */ /* 0x000fea0000300000 */
[----:B------:R-:W-:-:S04]  /*8130*/  MOV R3, 0x0 ;  /* 0x0000000000037802 */ /* 0x000fc80000000f00 */
[----:B------:R-:W-:Y:S05]  /*8140*/  RET.REL.NODEC R2 `(_ZN7cutlass13device_kernelINS_4gemm6kernel13GemmUniversalIN4cute5tupleIJiiiiEEENS1_10collective13CollectiveMmaINS1_35MainloopSm100TmaUmmaWarpSpecializedILi13ELi2ELi4ENS5_IJNS4_1CILi1EEESB_SB_EEEEENS5_IJNSA_ILi64EEESE_SE_EEENS_10bfloat16_tENS5_IJSB_llEEESG_NS5_IJlSB_lEEENS4_8TiledMMAINS4_8MMA_AtomIJNS4_20SM100_MMA_F16BF16_SSISG_SG_fLi64ELi64ELNS4_4UMMA5MajorE1ELSN_0ELNSM_7ScaleInE0ELSO_0EEEEEENS4_6LayoutISC_NS5_IJNSA_ILi0EEESS_SS_EEEEENS5_IJNS4_10UnderscoreESV_SV_EEEEENS4_13SM90_TMA_LOADENS4_14ComposedLayoutINS4_7SwizzleILi3ELi4ELi3EEENS4_18smem_ptr_flag_bitsILi16EEENSR_INS5_IJSE_NSA_ILi8EEEEEENS5_IJSB_SE_EEEEEEEvNS4_8identityESY_NSZ_IS11_S13_NSR_INS5_IJS14_SE_EEENS5_IJSE_SB_EEEEEEEvS19_EENS_8epilogue10collective18CollectiveEpilogueINS1F_23Sm100TmaWarpSpecializedILi3ELi2ELi16ELb1ELb0EEEJSF_NS5_IJNSR_ISE_SB_EENSR_INSA_ILi32EEESB_EEEEESG_SI_SG_SI_NS1F_6fusion15FusionCallbacksIS1J_NS1O_17LinearCombinationISG_fSG_fLNS_15FloatRoundStyleE2EEESF_S1N_JEEENS4_5SM1004TMEM4LOAD26SM100_TMEM_LOAD_16dp256b4xESY_NSZ_INS10_ILi2ELi4ELi3EEES13_NSR_INS5_IJS14_S1L_EEENS5_IJS1L_SB_EEEEEEENS4_17SM75_U32x4_LDSM_NENS4_14SM90_TMA_STOREES22_NS4_17SM90_U32x4_STSM_NENS4_39AutoVectorizingCopyWithAssumedAlignmentILi128EEEEEEvvEEEEvNT_6ParamsE) ;  /* 0xffffff7c02ac7950 */ /* 0x000fea0003c3ffff */
        .weak           $__internal_2_$__cuda_sm10x_tcgen05_guardrail_trap_unallocated_columns_being_dealloced
        .type           $__internal_2_$__cuda_sm10x_tcgen05_guardrail_trap_unallocated_columns_being_dealloced,@function
        .size           $__internal_2_$__cuda_sm10x_tcgen05_guardrail_trap_unallocated_columns_being_dealloced,(.L_x_182 - $__internal_2_$__cuda_sm10x_tcgen05_guardrail_trap_unallocated_columns_being_dealloced)
$__internal_2_$__cuda_sm10x_tcgen05_guardrail_trap_unallocated_columns_being_dealloced:
[----:B------:R-:W-:Y:S05]  /*8150*/  BPT.TRAP 0x1 ;  /* 0x000000040000795c */ /* 0x000fea0000300000 */
[----:B------:R-:W-:-:S04]  /*8160*/  HFMA2 R3, -RZ, RZ, 0, 0 ;  /* 0x00000000ff037431 */ /* 0x000fc800000001ff */
[----:B------:R-:W-:Y:S05]  /*8170*/  RET.REL.NODEC R2 `(_ZN7cutlass13device_kernelINS_4gemm6kernel13GemmUniversalIN4cute5tupleIJiiiiEEENS1_10collective13CollectiveMmaINS1_35MainloopSm100TmaUmmaWarpSpecializedILi13ELi2ELi4ENS5_IJNS4_1CILi1EEESB_SB_EEEEENS5_IJNSA_ILi64EEESE_SE_EEENS_10bfloat16_tENS5_IJSB_llEEESG_NS5_IJlSB_lEEENS4_8TiledMMAINS4_8MMA_AtomIJNS4_20SM100_MMA_F16BF16_SSISG_SG_fLi64ELi64ELNS4_4UMMA5MajorE1ELSN_0ELNSM_7ScaleInE0ELSO_0EEEEEENS4_6LayoutISC_NS5_IJNSA_ILi0EEESS_SS_EEEEENS5_IJNS4_10UnderscoreESV_SV_EEEEENS4_13SM90_TMA_LOADENS4_14ComposedLayoutINS4_7SwizzleILi3ELi4ELi3EEENS4_18smem_ptr_flag_bitsILi16EEENSR_INS5_IJSE_NSA_ILi8EEEEEENS5_IJSB_SE_EEEEEEEvNS4_8identityESY_NSZ_IS11_S13_NSR_INS5_IJS14_SE_EEENS5_IJSE_SB_EEEEEEEvS19_EENS_8epilogue10collective18CollectiveEpilogueINS1F_23Sm100TmaWarpSpecializedILi3ELi2ELi16ELb1ELb0EEEJSF_NS5_IJNSR_ISE_SB_EENSR_INSA_ILi32EEESB_EEEEESG_SI_SG_SI_NS1F_6fusion15FusionCallbacksIS1J_NS1O_17LinearCombinationISG_fSG_fLNS_15FloatRoundStyleE2EEESF_S1N_JEEENS4_5SM1004TMEM4LOAD26SM100_TMEM_LOAD_16dp256b4xESY_NSZ_INS10_ILi2ELi4ELi3EEES13_NSR_INS5_IJS14_S1L_EEENS5_IJS1L_SB_EEEEEEENS4_17SM75_U32x4_LDSM_NENS4_14SM90_TMA_STOREES22_NS4_17SM90_U32x4_STSM_NENS4_39AutoVectorizingCopyWithAssumedAlignmentILi128EEEEEEvvEEEEvNT_6ParamsE) ;  /* 0xffffff7c02a07950 */ /* 0x000fea0003c3ffff */
.L_x_181:
[----:B------:R-:W-:-:S00]  /*8180*/  BRA `(.L_x_181) ;  /* 0xfffffffc00fc7947 */ /* 0x000fc0000383ffff */
[----:B------:R-:W-:-:S00]  /*8190*/  NOP ;  /* 0x0000000000007918 */ /* 0x000fc00000000000 */
        /* <DEDUP_REMOVED lines=14> */
.L_x_182:


//--------------------- .nv.global.init           --------------------------
	.section	.nv.global.init,"aw",@progbits
.nv.global.init:
	.type		$str$27,@object
	.size		$str$27,($str$28 - $str$27)
$str$27:
        /*0000*/ 	.byte	0x28, 0x61, 0x64, 0x64, 0x72, 0x65, 0x73, 0x73, 0x20, 0x26, 0x20, 0x6d, 0x61, 0x73, 0x6b, 0x29
        /*0010*/ 	.byte	0x20, 0x3d, 0x3d, 0x20, 0x30, 0x00
	.type		$str$28,@object
	.size		$str$28,($str$26 - $str$28)
$str$28:
        /*0016*/ 	.byte	0x2f, 0x74, 0x6d, 0x70, 0x2f, 0x63, 0x75, 0x74, 0x6c, 0x61, 0x73, 0x73, 0x5f, 0x73, 0x77, 0x65
        /*0026*/ 	.byte	0x65, 0x70, 0x5f, 0x73, 0x72, 0x63, 0x2f, 0x69, 0x6e, 0x63, 0x6c, 0x75, 0x64, 0x65, 0x2f, 0x63
        /*0036*/ 	.byte	0x75, 0x74, 0x65, 0x2f, 0x70, 0x6f, 0x69, 0x6e, 0x74, 0x65, 0x72, 0x5f, 0x66, 0x6c, 0x61, 0x67
        /*0046*/ 	.byte	0x67, 0x65, 0x64, 0x2e, 0x68, 0x70, 0x70, 0x00
	.type		$str$26,@object
	.size		$str$26,($str$25 - $str$26)
$str$26:
        /*004e*/ 	.byte	0x2f, 0x74, 0x6d, 0x70, 0x2f, 0x63, 0x75, 0x74, 0x6c, 0x61, 0x73, 0x73, 0x5f, 0x73, 0x77, 0x65
        /*005e*/ 	.byte	0x65, 0x70, 0x5f, 0x73, 0x72, 0x63, 0x2f, 0x69, 0x6e, 0x63, 0x6c, 0x75, 0x64, 0x65, 0x2f, 0x63
        /*006e*/ 	.byte	0x75, 0x74, 0x65, 0x2f, 0x61, 0x74, 0x6f, 0x6d, 0x2f, 0x63, 0x6f, 0x70, 0x79, 0x5f, 0x74, 0x72
        /*007e*/ 	.byte	0x61, 0x69, 0x74, 0x73, 0x5f, 0x73, 0x6d, 0x31, 0x30, 0x30, 0x2e, 0x68, 0x70, 0x70, 0x00
	.type		$str$25,@object
	.size		$str$25,(__unnamed_1 - $str$25)
$str$25:
        /*008d*/ 	.byte	0x28, 0x28, 0x75, 0x69, 0x6e, 0x74, 0x33, 0x32, 0x5f, 0x74, 0x28, 0x74, 0x68, 0x72, 0x65, 0x61
        /*009d*/ 	.byte	0x64, 0x49, 0x64, 0x78, 0x2e, 0x78, 0x29, 0x20, 0x2f, 0x20, 0x33, 0x32, 0x29, 0x20, 0x25, 0x20
        /*00ad*/ 	.byte	0x34, 0x29, 0x20, 0x3d, 0x3d, 0x20, 0x28, 0x28, 0x28, 0x74, 0x6d, 0x65, 0x6d, 0x5f, 0x61, 0x64
        /*00bd*/ 	.byte	0x64, 0x72, 0x20, 0x3e, 0x3e, 0x20, 0x31, 0x36, 0x29, 0x20, 0x2f, 0x20, 0x33, 0x32, 0x29, 0x20
        /*00cd*/ 	.byte	0x25, 0x20, 0x34, 0x29, 0x00
	.type		__unnamed_1,@object
	.size		__unnamed_1,(__unnamed_2 - __unnamed_1)
__unnamed_1:
        /*00d2*/ 	.byte	0x61, 0x75, 0x74, 0x6f, 0x20, 0x63, 0x75, 0x74, 0x65, 0x3a, 0x3a, 0x61, 0x73, 0x5f, 0x70, 0x6f
        /* <DEDUP_REMOVED lines=24> */
        /*0262*/ 	.byte	0x30, 0x34, 0x38, 0x3e, 0x3e, 0x3e, 0x3e, 0x5d, 0x00
	.type		__unnamed_2,@object
	.size		__unnamed_2,(.L_2 - __unnamed_2)
__unnamed_2:
        /* <DEDUP_REMOVED lines=45> */
        /*053b*/ 	.byte	0x3e, 0x3e, 0x3e, 0x5d, 0x00
.L_2:


//--------------------- .nv.shared._ZN7cutlass13device_kernelINS_4gemm6kernel13GemmUniversalIN4cute5tupleIJiiiiEEENS1_10collective13CollectiveMmaINS1_35MainloopSm100TmaUmmaWarpSpecializedILi13ELi2ELi4ENS5_IJNS4_1CILi1EEESB_SB_EEEEENS5_IJNSA_ILi64EEESE_SE_EEENS_10bfloat16_tENS5_IJSB_llEEESG_NS5_IJlSB_lEEENS4_8TiledMMAINS4_8MMA_AtomIJNS4_20SM100_MMA_F16BF16_SSISG_SG_fLi64ELi64ELNS4_4UMMA5MajorE1ELSN_0ELNSM_7ScaleInE0ELSO_0EEEEEENS4_6LayoutISC_NS5_IJNSA_ILi0EEESS_SS_EEEEENS5_IJNS4_10UnderscoreESV_SV_EEEEENS4_13SM90_TMA_LOADENS4_14ComposedLayoutINS4_7SwizzleILi3ELi4ELi3EEENS4_18smem_ptr_flag_bitsILi16EEENSR_INS5_IJSE_NSA_ILi8EEEEEENS5_IJSB_SE_EEEEEEEvNS4_8identityESY_NSZ_IS11_S13_NSR_INS5_IJS14_SE_EEENS5_IJSE_SB_EEEEEEEvS19_EENS_8epilogue10collective18CollectiveEpilogueINS1F_23Sm100TmaWarpSpecializedILi3ELi2ELi16ELb1ELb0EEEJSF_NS5_IJNSR_ISE_SB_EENSR_INSA_ILi32EEESB_EEEEESG_SI_SG_SI_NS1F_6fusion15FusionCallbacksIS1J_NS1O_17LinearCombinationISG_fSG_fLNS_15FloatRoundStyleE2EEESF_S1N_JEEENS4_5SM1004TMEM4LOAD26SM100_TMEM_LOAD_16dp256b4xESY_NSZ_INS10_ILi2ELi4ELi3EEES13_NSR_INS5_IJS14_S1L_EEENS5_IJS1L_SB_EEEEEEENS4_17SM75_U32x4_LDSM_NENS4_14SM90_TMA_STOREES22_NS4_17SM90_U32x4_STSM_NENS4_39AutoVectorizingCopyWithAssumedAlignmentILi128EEEEEEvvEEEEvNT_6ParamsE --------------------------
	.section	.nv.shared._ZN7cutlass13device_kernelINS_4gemm6kernel13GemmUniversalIN4cute5tupleIJiiiiEEENS1_10collective13CollectiveMmaINS1_35MainloopSm100TmaUmmaWarpSpecializedILi13ELi2ELi4ENS5_IJNS4_1CILi1EEESB_SB_EEEEENS5_IJNSA_ILi64EEESE_SE_EEENS_10bfloat16_tENS5_IJSB_llEEESG_NS5_IJlSB_lEEENS4_8TiledMMAINS4_8MMA_AtomIJNS4_20SM100_MMA_F16BF16_SSISG_SG_fLi64ELi64ELNS4_4UMMA5MajorE1ELSN_0ELNSM_7ScaleInE0ELSO_0EEEEEENS4_6LayoutISC_NS5_IJNSA_ILi0EEESS_SS_EEEEENS5_IJNS4_10UnderscoreESV_SV_EEEEENS4_13SM90_TMA_LOADENS4_14ComposedLayoutINS4_7SwizzleILi3ELi4ELi3EEENS4_18smem_ptr_flag_bitsILi16EEENSR_INS5_IJSE_NSA_ILi8EEEEEENS5_IJSB_SE_EEEEEEEvNS4_8identityESY_NSZ_IS11_S13_NSR_INS5_IJS14_SE_EEENS5_IJSE_SB_EEEEEEEvS19_EENS_8epilogue10collective18CollectiveEpilogueINS1F_23Sm100TmaWarpSpecializedILi3ELi2ELi16ELb1ELb0EEEJSF_NS5_IJNSR_ISE_SB_EENSR_INSA_ILi32EEESB_EEEEESG_SI_SG_SI_NS1F_6fusion15FusionCallbacksIS1J_NS1O_17LinearCombinationISG_fSG_fLNS_15FloatRoundStyleE2EEESF_S1N_JEEENS4_5SM1004TMEM4LOAD26SM100_TMEM_LOAD_16dp256b4xESY_NSZ_INS10_ILi2ELi4ELi3EEES13_NSR_INS5_IJS14_S1L_EEENS5_IJS1L_SB_EEEEEEENS4_17SM75_U32x4_LDSM_NENS4_14SM90_TMA_STOREES22_NS4_17SM90_U32x4_STSM_NENS4_39AutoVectorizingCopyWithAssumedAlignmentILi128EEEEEEvvEEEEvNT_6ParamsE,"aw",@nobits
	.sectionflags	@""
	.align	16
	.zero		1024


//--------------------- .nv.shared.reserved.0     --------------------------
	.section	.nv.shared.reserved.0,"aw",@nobits
	.weak		__nv_reservedSMEM_offset_0_alias
	.size		__nv_reservedSMEM_offset_0_alias, 0, 64
	.other		__nv_reservedSMEM_offset_0_alias,@"STO_CUDA_RESERVED_SHARED STV_DEFAULT"
__nv_reservedSMEM_offset_0_alias:
	.zero		0
.nv.shared.reserved.0:
	.zero		64
	.weak		__nv_reservedSMEM_tcgen05_partition
	.type		__nv_reservedSMEM_tcgen05_partition,@object
	.size		__nv_reservedSMEM_tcgen05_partition,(.L_0 - __nv_reservedSMEM_tcgen05_partition)
__nv_reservedSMEM_tcgen05_partition:
	.zero		32
.L_0:


//--------------------- .nv.global                --------------------------
	.section	.nv.global,"aw",@nobits
.nv.global:
	.type		_ZN40_INTERNAL_97321480_4_k_cu_f8257e54_263644cute1_E,@object
	.size		_ZN40_INTERNAL_97321480_4_k_cu_f8257e54_263644cute1_E,(_ZN40_INTERNAL_97321480_4_k_cu_f8257e54_263644cuda3std3__45__cpo6cbeginE - _ZN40_INTERNAL_97321480_4_k_cu_f8257e54_263644cute1_E)
_ZN40_INTERNAL_97321480_4_k_cu_f8257e54_263644cute1_E:
	.zero		1
	.type		_ZN40_INTERNAL_97321480_4_k_cu_f8257e54_263644cuda3std3__45__cpo6cbeginE,@object
	.size		_ZN40_INTERNAL_97321480_4_k_cu_f8257e54_263644cuda3std3__45__cpo6cbeginE,(_ZN40_INTERNAL_97321480_4_k_cu_f8257e54_263644cuda3std3__48in_placeE - _ZN40_INTERNAL_97321480_4_k_cu_f8257e54_263644cuda3std3__45__cpo6cbeginE)
_ZN40_INTERNAL_97321480_4_k_cu_f8257e54_263644cuda3std3__45__cpo6cbeginE:
	.zero		1
	.type		_ZN40_INTERNAL_97321480_4_k_cu_f8257e54_263644cuda3std3__48in_placeE,@object
	.size		_ZN40_INTERNAL_97321480_4_k_cu_f8257e54_263644cuda3std3__48in_placeE,(_ZN40_INTERNAL_97321480_4_k_cu_f8257e54_263644cuda3std6ranges3__45__cpo9iter_moveE - _ZN40_INTERNAL_97321480_4_k_cu_f8257e54_263644cuda3std3__48in_placeE)
_ZN40_INTERNAL_97321480_4_k_cu_f8257e54_263644cuda3std3__48in_placeE:
	.zero		1
	.type		_ZN40_INTERNAL_97321480_4_k_cu_f8257e54_263644cuda3std6ranges3__45__cpo9iter_moveE,@object
	.size		_ZN40_INTERNAL_97321480_4_k_cu_f8257e54_263644cuda3std6ranges3__45__cpo9iter_moveE,(_ZN40_INTERNAL_97321480_4_k_cu_f8257e54_263644cuda3std3__45__cpo5beginE - _ZN40_INTERNAL_97321480_4_k_cu_f8257e54_263644cuda3std6ranges3__45__cpo9iter_moveE)
_ZN40_INTERNAL_97321480_4_k_cu_f8257e54_263644cuda3std6ranges3__45__cpo9iter_moveE:
	.zero		1
	.type		_ZN40_INTERNAL_97321480_4_k_cu_f8257e54_263644cuda3std3__45__cpo5beginE,@object
	.size		_ZN40_INTERNAL_97321480_4_k_cu_f8257e54_263644cuda3std3__45__cpo5beginE,(_ZN40_INTERNAL_97321480_4_k_cu_f8257e54_263644cuda3std3__442_GLOBAL__N__97321480_4_k_cu_f8257e54_263646ignoreE - _ZN40_INTERNAL_97321480_4_k_cu_f8257e54_263644cuda3std3__45__cpo5beginE)
_ZN40_INTERNAL_97321480_4_k_cu_f8257e54_263644cuda3std3__45__cpo5beginE:
	.zero		1
	.type		_ZN40_INTERNAL_97321480_4_k_cu_f8257e54_263644cuda3std3__442_GLOBAL__N__97321480_4_k_cu_f8257e54_263646ignoreE,@object
	.size		_ZN40_INTERNAL_97321480_4_k_cu_f8257e54_263644cuda3std3__442_GLOBAL__N__97321480_4_k_cu_f8257e54_263646ignoreE,(_ZN40_INTERNAL_97321480_4_k_cu_f8257e54_263644cute7productE - _ZN40_INTERNAL_97321480_4_k_cu_f8257e54_263644cuda3std3__442_GLOBAL__N__97321480_4_k_cu_f8257e54_263646ignoreE)
_ZN40_INTERNAL_97321480_4_k_cu_f8257e54_263644cuda3std3__442_GLOBAL__N__97321480_4_k_cu_f8257e54_263646ignoreE:
	.zero		1
	.type		_ZN40_INTERNAL_97321480_4_k_cu_f8257e54_263644cute7productE,@object
	.size		_ZN40_INTERNAL_97321480_4_k_cu_f8257e54_263644cute7productE,(_ZN40_INTERNAL_97321480_4_k_cu_f8257e54_263644cuda3std3__45__cpo3endE - _ZN40_INTERNAL_97321480_4_k_cu_f8257e54_263644cute7productE)
_ZN40_INTERNAL_97321480_4_k_cu_f8257e54_263644cute7productE:
	.zero		1
	.type		_ZN40_INTERNAL_97321480_4_k_cu_f8257e54_263644cuda3std3__45__cpo3endE,@object
	.size		_ZN40_INTERNAL_97321480_4_k_cu_f8257e54_263644cuda3std3__45__cpo3endE,(_ZN40_INTERNAL_97321480_4_k_cu_f8257e54_263644cuda3std3__419piecewise_constructE - _ZN40_INTERNAL_97321480_4_k_cu_f8257e54_263644cuda3std3__45__cpo3endE)
_ZN40_INTERNAL_97321480_4_k_cu_f8257e54_263644cuda3std3__45__cpo3endE:
	.zero		1
	.type		_ZN40_INTERNAL_97321480_4_k_cu_f8257e54_263644cuda3std3__419piecewise_constructE,@object
	.size		_ZN40_INTERNAL_97321480_4_k_cu_f8257e54_263644cuda3std3__419piecewise_constructE,(_ZN40_INTERNAL_97321480_4_k_cu_f8257e54_263644cuda3std3__45__cpo4cendE - _ZN40_INTERNAL_97321480_4_k_cu_f8257e54_263644cuda3std3__419piecewise_constructE)
_ZN40_INTERNAL_97321480_4_k_cu_f8257e54_263644cuda3std3__419piecewise_constructE:
	.zero		1
	.type		_ZN40_INTERNAL_97321480_4_k_cu_f8257e54_263644cuda3std3__45__cpo4cendE,@object
	.size		_ZN40_INTERNAL_97321480_4_k_cu_f8257e54_263644cuda3std3__45__cpo4cendE,(_ZN40_INTERNAL_97321480_4_k_cu_f8257e54_263644cuda3std6ranges3__45__cpo4swapE - _ZN40_INTERNAL_97321480_4_k_cu_f8257e54_263644cuda3std3__45__cpo4cendE)
_ZN40_INTERNAL_97321480_4_k_cu_f8257e54_263644cuda3std3__45__cpo4cendE:
	.zero		1
	.type		_ZN40_INTERNAL_97321480_4_k_cu_f8257e54_263644cuda3std6ranges3__45__cpo4swapE,@object
	.size		_ZN40_INTERNAL_97321480_4_k_cu_f8257e54_263644cuda3std6ranges3__45__cpo4swapE,(.L_10 - _ZN40_INTERNAL_97321480_4_k_cu_f8257e54_263644cuda3std6ranges3__45__cpo4swapE)
_ZN40_INTERNAL_97321480_4_k_cu_f8257e54_263644cuda3std6ranges3__45__cpo4swapE:
	.zero		1
.L_10:


//--------------------- .nv.constant0._ZN7cutlass13device_kernelINS_4gemm6kernel13GemmUniversalIN4cute5tupleIJiiiiEEENS1_10collective13CollectiveMmaINS1_35MainloopSm100TmaUmmaWarpSpecializedILi13ELi2ELi4ENS5_IJNS4_1CILi1EEESB_SB_EEEEENS5_IJNSA_ILi64EEESE_SE_EEENS_10bfloat16_tENS5_IJSB_llEEESG_NS5_IJlSB_lEEENS4_8TiledMMAINS4_8MMA_AtomIJNS4_20SM100_MMA_F16BF16_SSISG_SG_fLi64ELi64ELNS4_4UMMA5MajorE1ELSN_0ELNSM_7ScaleInE0ELSO_0EEEEEENS4_6LayoutISC_NS5_IJNSA_ILi0EEESS_SS_EEEEENS5_IJNS4_10UnderscoreESV_SV_EEEEENS4_13SM90_TMA_LOADENS4_14ComposedLayoutINS4_7SwizzleILi3ELi4ELi3EEENS4_18smem_ptr_flag_bitsILi16EEENSR_INS5_IJSE_NSA_ILi8EEEEEENS5_IJSB_SE_EEEEEEEvNS4_8identityESY_NSZ_IS11_S13_NSR_INS5_IJS14_SE_EEENS5_IJSE_SB_EEEEEEEvS19_EENS_8epilogue10collective18CollectiveEpilogueINS1F_23Sm100TmaWarpSpecializedILi3ELi2ELi16ELb1ELb0EEEJSF_NS5_IJNSR_ISE_SB_EENSR_INSA_ILi32EEESB_EEEEESG_SI_SG_SI_NS1F_6fusion15FusionCallbacksIS1J_NS1O_17LinearCombinationISG_fSG_fLNS_15FloatRoundStyleE2EEESF_S1N_JEEENS4_5SM1004TMEM4LOAD26SM100_TMEM_LOAD_16dp256b4xESY_NSZ_INS10_ILi2ELi4ELi3EEES13_NSR_INS5_IJS14_S1L_EEENS5_IJS1L_SB_EEEEEEENS4_17SM75_U32x4_LDSM_NENS4_14SM90_TMA_STOREES22_NS4_17SM90_U32x4_STSM_NENS4_39AutoVectorizingCopyWithAssumedAlignmentILi128EEEEEEvvEEEEvNT_6ParamsE --------------------------
	.section	.nv.constant0._ZN7cutlass13device_kernelINS_4gemm6kernel13GemmUniversalIN4cute5tupleIJiiiiEEENS1_10collective13CollectiveMmaINS1_35MainloopSm100TmaUmmaWarpSpecializedILi13ELi2ELi4ENS5_IJNS4_1CILi1EEESB_SB_EEEEENS5_IJNSA_ILi64EEESE_SE_EEENS_10bfloat16_tENS5_IJSB_llEEESG_NS5_IJlSB_lEEENS4_8TiledMMAINS4_8MMA_AtomIJNS4_20SM100_MMA_F16BF16_SSISG_SG_fLi64ELi64ELNS4_4UMMA5MajorE1ELSN_0ELNSM_7ScaleInE0ELSO_0EEEEEENS4_6LayoutISC_NS5_IJNSA_ILi0EEESS_SS_EEEEENS5_IJNS4_10UnderscoreESV_SV_EEEEENS4_13SM90_TMA_LOADENS4_14ComposedLayoutINS4_7SwizzleILi3ELi4ELi3EEENS4_18smem_ptr_flag_bitsILi16EEENSR_INS5_IJSE_NSA_ILi8EEEEEENS5_IJSB_SE_EEEEEEEvNS4_8identityESY_NSZ_IS11_S13_NSR_INS5_IJS14_SE_EEENS5_IJSE_SB_EEEEEEEvS19_EENS_8epilogue10collective18CollectiveEpilogueINS1F_23Sm100TmaWarpSpecializedILi3ELi2ELi16ELb1ELb0EEEJSF_NS5_IJNSR_ISE_SB_EENSR_INSA_ILi32EEESB_EEEEESG_SI_SG_SI_NS1F_6fusion15FusionCallbacksIS1J_NS1O_17LinearCombinationISG_fSG_fLNS_15FloatRoundStyleE2EEESF_S1N_JEEENS4_5SM1004TMEM4LOAD26SM100_TMEM_LOAD_16dp256b4xESY_NSZ_INS10_ILi2ELi4ELi3EEES13_NSR_INS5_IJS14_S1L_EEENS5_IJS1L_SB_EEEEEEENS4_17SM75_U32x4_LDSM_NENS4_14SM90_TMA_STOREES22_NS4_17SM90_U32x4_STSM_NENS4_39AutoVectorizingCopyWithAssumedAlignmentILi128EEEEEEvvEEEEvNT_6ParamsE,"a",@progbits
	.sectionflags	@""
	.align	4
.nv.constant0._ZN7cutlass13device_kernelINS_4gemm6kernel13GemmUniversalIN4cute5tupleIJiiiiEEENS1_10collective13CollectiveMmaINS1_35MainloopSm100TmaUmmaWarpSpecializedILi13ELi2ELi4ENS5_IJNS4_1CILi1EEESB_SB_EEEEENS5_IJNSA_ILi64EEESE_SE_EEENS_10bfloat16_tENS5_IJSB_llEEESG_NS5_IJlSB_lEEENS4_8TiledMMAINS4_8MMA_AtomIJNS4_20SM100_MMA_F16BF16_SSISG_SG_fLi64ELi64ELNS4_4UMMA5MajorE1ELSN_0ELNSM_7ScaleInE0ELSO_0EEEEEENS4_6LayoutISC_NS5_IJNSA_ILi0EEESS_SS_EEEEENS5_IJNS4_10UnderscoreESV_SV_EEEEENS4_13SM90_TMA_LOADENS4_14ComposedLayoutINS4_7SwizzleILi3ELi4ELi3EEENS4_18smem_ptr_flag_bitsILi16EEENSR_INS5_IJSE_NSA_ILi8EEEEEENS5_IJSB_SE_EEEEEEEvNS4_8identityESY_NSZ_IS11_S13_NSR_INS5_IJS14_SE_EEENS5_IJSE_SB_EEEEEEEvS19_EENS_8epilogue10collective18CollectiveEpilogueINS1F_23Sm100TmaWarpSpecializedILi3ELi2ELi16ELb1ELb0EEEJSF_NS5_IJNSR_ISE_SB_EENSR_INSA_ILi32EEESB_EEEEESG_SI_SG_SI_NS1F_6fusion15FusionCallbacksIS1J_NS1O_17LinearCombinationISG_fSG_fLNS_15FloatRoundStyleE2EEESF_S1N_JEEENS4_5SM1004TMEM4LOAD26SM100_TMEM_LOAD_16dp256b4xESY_NSZ_INS10_ILi2ELi4ELi3EEES13_NSR_INS5_IJS14_S1L_EEENS5_IJS1L_SB_EEEEEEENS4_17SM75_U32x4_LDSM_NENS4_14SM90_TMA_STOREES22_NS4_17SM90_U32x4_STSM_NENS4_39AutoVectorizingCopyWithAssumedAlignmentILi128EEEEEEvvEEEEvNT_6ParamsE:
	.zero		2944


//--------------------- SYMBOLS --------------------------

	.type		.nv.reservedSmem.offset0,@object
	.size		.nv.reservedSmem.offset0,0x4
	.type		.nv.reservedSmem.cap,@object
	.size		.nv.reservedSmem.cap,0x4
	.type		__assertfail,@function
